// auto-generated by cutlass_sweep.gemm — config: {"arch": "sm_90", "cluster_m": 1, "cluster_n": 1, "dtype": "fp16", "dtype_b": "fp16", "layout": "tn", "stages": 0, "tile_k": 128, "tile_m": 256, "tile_n": 128}
#include "cutlass/cutlass.h"
#include "cutlass/gemm/collective/collective_builder.hpp"
#include "cutlass/gemm/device/gemm_universal_adapter.h"
#include "cutlass/gemm/kernel/gemm_universal.hpp"
#include "cutlass/epilogue/collective/collective_builder.hpp"

using ElemA = cutlass::half_t;
using ElemB = cutlass::half_t;
using ElemCD = cutlass::half_t;
using Acc  = float;
using TileShape    = cute::Shape<cute::_256, cute::_128, cute::_128>;
using ClusterShape = cute::Shape<cute::_1, cute::_1, cute::_1>;

using CollectiveEpilogue = typename cutlass::epilogue::collective::CollectiveBuilder<
    cutlass::arch::Sm90, cutlass::arch::OpClassTensorOp,
    TileShape, ClusterShape,
    cutlass::epilogue::collective::EpilogueTileAuto,
    Acc, Acc,
    ElemCD, cutlass::layout::RowMajor, 128 / cutlass::sizeof_bits<ElemCD>::value,
    ElemCD, cutlass::layout::RowMajor, 128 / cutlass::sizeof_bits<ElemCD>::value,
    cutlass::epilogue::collective::EpilogueScheduleAuto
  >::CollectiveOp;

using CollectiveMainloop = typename cutlass::gemm::collective::CollectiveBuilder<
    cutlass::arch::Sm90, cutlass::arch::OpClassTensorOp,
    ElemA, cutlass::layout::ColumnMajor, 128 / cutlass::sizeof_bits<ElemA>::value,
    ElemB, cutlass::layout::RowMajor, 128 / cutlass::sizeof_bits<ElemB>::value,
    Acc,
    TileShape, ClusterShape,
    cutlass::gemm::collective::StageCountAutoCarveout<static_cast<int>(sizeof(typename CollectiveEpilogue::SharedStorage))>,
    cutlass::gemm::collective::KernelScheduleAuto
  >::CollectiveOp;

using GemmKernel = cutlass::gemm::kernel::GemmUniversal<
    cute::Shape<int,int,int,int>,
    CollectiveMainloop,
    CollectiveEpilogue
>;
using Gemm = cutlass::gemm::device::GemmUniversalAdapter<GemmKernel>;

// Force the device kernel symbol into the cubin without needing a host main.
auto* _anchor = &cutlass::device_kernel<GemmKernel>;


// ===== COMPILED SASS (sm_90a) =====

	.target	sm_90a

	.elftype	@"ET_EXEC"


//--------------------- .note.nv.tkinfo           --------------------------
	.section	.note.nv.tkinfo,"",@"SHT_NOTE"
	.sectionflags	@"SHF_NOTE_NV_TKINFO"
	.tkinfo
        /*0018*/ 	.word	0x00000002
        /*0030*/ 	.string	""
        /*0030*/ 	.string	"ptxas"
        /*0030*/ 	.string	"Cuda compilation tools, release 13.0, V13.0.88"
        /*0030*/ 	.string	"Build cuda_13.0.r13.0/compiler.36424714_0"
        /*0030*/ 	.string	"-arch sm_90a -m 64 "



//--------------------- .note.nv.cuinfo           --------------------------
	.section	.note.nv.cuinfo,"",@"SHT_NOTE"
	.sectionflags	@"SHF_NOTE_NV_CUINFO"
        /*0018*/ 	.short	0x0002
        /*001a*/ 	.short	0x005a
        /*001c*/ 	.short	0x0082
	.zero		2


//--------------------- .nv.info                  --------------------------
	.section	.nv.info,"",@"SHT_CUDA_INFO"
	.align	4


	//----- nvinfo : EIATTR_REGCOUNT
	.align		4
        /*0000*/ 	.byte	0x04, 0x2f
        /*0002*/ 	.short	(.L_15 - .L_14)
	.align		4
.L_14:
        /*0004*/ 	.word	index@(_ZN7cutlass13device_kernelINS_4gemm6kernel13GemmUniversalIN4cute5tupleIJiiiiEEENS1_10collective13CollectiveMmaINS1_34MainloopSm90TmaGmmaWarpSpecializedILi2ENS5_IJNS4_1CILi1EEESB_SB_EEENS1_35KernelTmaWarpSpecializedCooperativeEEENS5_IJNSA_ILi256EEENSA_ILi128EEESG_EEENS_6half_tENS5_IJSB_llEEESI_SJ_NS4_8TiledMMAINS4_8MMA_AtomIJNS4_4SM904GMMA26MMA_64x128x16_F32F16F16_SSILNSN_5MajorE1ELSP_1ELNSN_7ScaleInE1ELSQ_1EEEEEENS4_6LayoutINS5_IJNSA_ILi2EEESB_SB_EEENS5_IJSB_NSA_ILi0EEESW_EEEEENS5_IJNS4_10UnderscoreESZ_SZ_EEEEENS4_13SM90_TMA_LOADENS4_14ComposedLayoutINS4_7SwizzleILi3ELi4ELi3EEENS4_18smem_ptr_flag_bitsILi16EEENST_INS5_IJNSA_ILi64EEENSA_ILi8EEEEEENS5_IJSB_S18_EEEEEEEvNS4_8identityES12_S1D_vS1E_EENS_8epilogue10collective6detail29Sm90TmaWarpSpecializedAdapterINS1H_15DefaultEpilogueISI_NS5_IJlSB_lEEES1L_NS1G_6thread17LinearCombinationISI_Li1EffLNS1M_9ScaleType4KindE0ELNS_15FloatRoundStyleE2ESI_EENS1_15EpilogueDefaultEEEEEvvEEEEvNT_6ParamsE)
        /*0008*/ 	.word	0x000000a8


	//----- nvinfo : EIATTR_FRAME_SIZE
	.align		4
.L_15:
        /*000c*/ 	.byte	0x04, 0x11
        /*000e*/ 	.short	(.L_17 - .L_16)
	.align		4
.L_16:
        /*0010*/ 	.word	index@(_ZN7cutlass13device_kernelINS_4gemm6kernel13GemmUniversalIN4cute5tupleIJiiiiEEENS1_10collective13CollectiveMmaINS1_34MainloopSm90TmaGmmaWarpSpecializedILi2ENS5_IJNS4_1CILi1EEESB_SB_EEENS1_35KernelTmaWarpSpecializedCooperativeEEENS5_IJNSA_ILi256EEENSA_ILi128EEESG_EEENS_6half_tENS5_IJSB_llEEESI_SJ_NS4_8TiledMMAINS4_8MMA_AtomIJNS4_4SM904GMMA26MMA_64x128x16_F32F16F16_SSILNSN_5MajorE1ELSP_1ELNSN_7ScaleInE1ELSQ_1EEEEEENS4_6LayoutINS5_IJNSA_ILi2EEESB_SB_EEENS5_IJSB_NSA_ILi0EEESW_EEEEENS5_IJNS4_10UnderscoreESZ_SZ_EEEEENS4_13SM90_TMA_LOADENS4_14ComposedLayoutINS4_7SwizzleILi3ELi4ELi3EEENS4_18smem_ptr_flag_bitsILi16EEENST_INS5_IJNSA_ILi64EEENSA_ILi8EEEEEENS5_IJSB_S18_EEEEEEEvNS4_8identityES12_S1D_vS1E_EENS_8epilogue10collective6detail29Sm90TmaWarpSpecializedAdapterINS1H_15DefaultEpilogueISI_NS5_IJlSB_lEEES1L_NS1G_6thread17LinearCombinationISI_Li1EffLNS1M_9ScaleType4KindE0ELNS_15FloatRoundStyleE2ESI_EENS1_15EpilogueDefaultEEEEEvvEEEEvNT_6ParamsE)
        /*0014*/ 	.word	0x00000000


	//----- nvinfo : EIATTR_MIN_STACK_SIZE
	.align		4
.L_17:
        /*0018*/ 	.byte	0x04, 0x12
        /*001a*/ 	.short	(.L_19 - .L_18)
	.align		4
.L_18:
        /*001c*/ 	.word	index@(_ZN7cutlass13device_kernelINS_4gemm6kernel13GemmUniversalIN4cute5tupleIJiiiiEEENS1_10collective13CollectiveMmaINS1_34MainloopSm90TmaGmmaWarpSpecializedILi2ENS5_IJNS4_1CILi1EEESB_SB_EEENS1_35KernelTmaWarpSpecializedCooperativeEEENS5_IJNSA_ILi256EEENSA_ILi128EEESG_EEENS_6half_tENS5_IJSB_llEEESI_SJ_NS4_8TiledMMAINS4_8MMA_AtomIJNS4_4SM904GMMA26MMA_64x128x16_F32F16F16_SSILNSN_5MajorE1ELSP_1ELNSN_7ScaleInE1ELSQ_1EEEEEENS4_6LayoutINS5_IJNSA_ILi2EEESB_SB_EEENS5_IJSB_NSA_ILi0EEESW_EEEEENS5_IJNS4_10UnderscoreESZ_SZ_EEEEENS4_13SM90_TMA_LOADENS4_14ComposedLayoutINS4_7SwizzleILi3ELi4ELi3EEENS4_18smem_ptr_flag_bitsILi16EEENST_INS5_IJNSA_ILi64EEENSA_ILi8EEEEEENS5_IJSB_S18_EEEEEEEvNS4_8identityES12_S1D_vS1E_EENS_8epilogue10collective6detail29Sm90TmaWarpSpecializedAdapterINS1H_15DefaultEpilogueISI_NS5_IJlSB_lEEES1L_NS1G_6thread17LinearCombinationISI_Li1EffLNS1M_9ScaleType4KindE0ELNS_15FloatRoundStyleE2ESI_EENS1_15EpilogueDefaultEEEEEvvEEEEvNT_6ParamsE)
        /*0020*/ 	.word	0x00000000
.L_19:


//--------------------- .nv.compat                --------------------------
	.section	.nv.compat,"",@"SHT_CUDA_COMPAT_INFO"
	.align	4
        /*0000*/ 	.byte	0x02, 0x09, 0x01, 0x00, 0x02, 0x02, 0x04, 0x00, 0x02, 0x05, 0x05, 0x00, 0x03, 0x07, 0x01, 0x01
        /*0010*/ 	.byte	0x02, 0x03, 0x01, 0x00, 0x02, 0x06, 0x01, 0x00, 0x04, 0x0b, 0x08, 0x00, 0x00, 0x00, 0x00, 0x00
        /*0020*/ 	.byte	0x00, 0x00, 0x00, 0x00


//--------------------- .nv.info._ZN7cutlass13device_kernelINS_4gemm6kernel13GemmUniversalIN4cute5tupleIJiiiiEEENS1_10collective13CollectiveMmaINS1_34MainloopSm90TmaGmmaWarpSpecializedILi2ENS5_IJNS4_1CILi1EEESB_SB_EEENS1_35KernelTmaWarpSpecializedCooperativeEEENS5_IJNSA_ILi256EEENSA_ILi128EEESG_EEENS_6half_tENS5_IJSB_llEEESI_SJ_NS4_8TiledMMAINS4_8MMA_AtomIJNS4_4SM904GMMA26MMA_64x128x16_F32F16F16_SSILNSN_5MajorE1ELSP_1ELNSN_7ScaleInE1ELSQ_1EEEEEENS4_6LayoutINS5_IJNSA_ILi2EEESB_SB_EEENS5_IJSB_NSA_ILi0EEESW_EEEEENS5_IJNS4_10UnderscoreESZ_SZ_EEEEENS4_13SM90_TMA_LOADENS4_14ComposedLayoutINS4_7SwizzleILi3ELi4ELi3EEENS4_18smem_ptr_flag_bitsILi16EEENST_INS5_IJNSA_ILi64EEENSA_ILi8EEEEEENS5_IJSB_S18_EEEEEEEvNS4_8identityES12_S1D_vS1E_EENS_8epilogue10collective6detail29Sm90TmaWarpSpecializedAdapterINS1H_15DefaultEpilogueISI_NS5_IJlSB_lEEES1L_NS1G_6thread17LinearCombinationISI_Li1EffLNS1M_9ScaleType4KindE0ELNS_15FloatRoundStyleE2ESI_EENS1_15EpilogueDefaultEEEEEvvEEEEvNT_6ParamsE --------------------------
	.section	.nv.info._ZN7cutlass13device_kernelINS_4gemm6kernel13GemmUniversalIN4cute5tupleIJiiiiEEENS1_10collective13CollectiveMmaINS1_34MainloopSm90TmaGmmaWarpSpecializedILi2ENS5_IJNS4_1CILi1EEESB_SB_EEENS1_35KernelTmaWarpSpecializedCooperativeEEENS5_IJNSA_ILi256EEENSA_ILi128EEESG_EEENS_6half_tENS5_IJSB_llEEESI_SJ_NS4_8TiledMMAINS4_8MMA_AtomIJNS4_4SM904GMMA26MMA_64x128x16_F32F16F16_SSILNSN_5MajorE1ELSP_1ELNSN_7ScaleInE1ELSQ_1EEEEEENS4_6LayoutINS5_IJNSA_ILi2EEESB_SB_EEENS5_IJSB_NSA_ILi0EEESW_EEEEENS5_IJNS4_10UnderscoreESZ_SZ_EEEEENS4_13SM90_TMA_LOADENS4_14ComposedLayoutINS4_7SwizzleILi3ELi4ELi3EEENS4_18smem_ptr_flag_bitsILi16EEENST_INS5_IJNSA_ILi64EEENSA_ILi8EEEEEENS5_IJSB_S18_EEEEEEEvNS4_8identityES12_S1D_vS1E_EENS_8epilogue10collective6detail29Sm90TmaWarpSpecializedAdapterINS1H_15DefaultEpilogueISI_NS5_IJlSB_lEEES1L_NS1G_6thread17LinearCombinationISI_Li1EffLNS1M_9ScaleType4KindE0ELNS_15FloatRoundStyleE2ESI_EENS1_15EpilogueDefaultEEEEEvvEEEEvNT_6ParamsE,"",@"SHT_CUDA_INFO"
	.sectionflags	@""
	.align	4


	//----- nvinfo : EIATTR_CUDA_API_VERSION
	.align		4
        /*0000*/ 	.byte	0x04, 0x37
        /*0002*/ 	.short	(.L_21 - .L_20)
.L_20:
        /*0004*/ 	.word	0x00000082


	//----- nvinfo : EIATTR_KPARAM_INFO
	.align		4
.L_21:
        /*0008*/ 	.byte	0x04, 0x17
        /*000a*/ 	.short	(.L_23 - .L_22)
.L_22:
        /*000c*/ 	.word	0x00000000
        /*0010*/ 	.short	0x0000
        /*0012*/ 	.short	0x0070
        /*0014*/ 	.byte	0x00, 0xf0, 0x01, 0x10


	//----- nvinfo : EIATTR_SPARSE_MMA_MASK
	.align		4
.L_23:
        /*0018*/ 	.byte	0x03, 0x50
        /*001a*/ 	.short	0x0000


	//----- nvinfo : EIATTR_MAXREG_COUNT
	.align		4
        /*001c*/ 	.byte	0x03, 0x1b
        /*001e*/ 	.short	0x00a8


	//----- nvinfo : EIATTR_NUM_BARRIERS
	.align		4
        /*0020*/ 	.byte	0x02, 0x4c
        /*0022*/ 	.byte	0x01
	.zero		1


	//----- nvinfo : EIATTR_EXTERNS
	.align		4
        /*0024*/ 	.byte	0x04, 0x0f
        /*0026*/ 	.short	(.L_25 - .L_24)


	//   ....[0]....
	.align		4
.L_24:
        /*0028*/ 	.word	index@(__assertfail)


	//----- nvinfo : EIATTR_MERCURY_ISA_VERSION
	.align		4
.L_25:
        /*002c*/ 	.byte	0x03, 0x5f
        /*002e*/ 	.short	0x0101


	//----- nvinfo : EIATTR_INT_WARP_WIDE_INSTR_OFFSETS
	.align		4
        /*0030*/ 	.byte	0x04, 0x31
        /*0032*/ 	.short	(.L_27 - .L_26)


	//   ....[0]....
.L_26:
        /*0034*/ 	.word	0x00000370


	//   ....[1]....
        /*0038*/ 	.word	0x000003a0


	//   ....[2]....
        /*003c*/ 	.word	0x00000480


	//----- nvinfo : EIATTR_COOP_GROUP_MASK_REGIDS
	.align		4
.L_27:
        /*0040*/ 	.byte	0x04, 0x29
        /*0042*/ 	.short	(.L_29 - .L_28)


	//   ....[0]....
.L_28:
        /*0044*/ 	.word	0xffffffff


	//   ....[1]....
        /*0048*/ 	.word	0xffffffff


	//   ....[2]....
        /*004c*/ 	.word	0xffffffff


	//   ....[3]....
        /*0050*/ 	.word	0xffffffff


	//   ....[4]....
        /*0054*/ 	.word	0xffffffff


	//----- nvinfo : EIATTR_COOP_GROUP_INSTR_OFFSETS
	.align		4
.L_29:
        /*0058*/ 	.byte	0x04, 0x28
        /*005a*/ 	.short	(.L_31 - .L_30)


	//   ....[0]....
.L_30:
        /*005c*/ 	.word	0x00000060


	//   ....[1]....
        /*0060*/ 	.word	0x00000070


	//   ....[2]....
        /*0064*/ 	.word	0x00000130


	//   ....[3]....
        /*0068*/ 	.word	0x00000280


	//   ....[4]....
        /*006c*/ 	.word	0x00000f30


	//----- nvinfo : EIATTR_REG_RECONFIG
	.align		4
.L_31:
        /*0070*/ 	.byte	0x01, 0x54
	.zero		2


	//----- nvinfo : EIATTR_SYSCALL_OFFSETS
	.align		4
        /*0074*/ 	.byte	0x04, 0x46
        /*0076*/ 	.short	(.L_33 - .L_32)


	//   ....[0]....
.L_32:
        /*0078*/ 	.word	0x000010f0


	//----- nvinfo : EIATTR_MBARRIER_INSTR_OFFSETS
	.align		4
.L_33:
        /*007c*/ 	.byte	0x04, 0x39
        /*007e*/ 	.short	(.L_35 - .L_34)


	//   ....[0]....
.L_34:
        /*0080*/ 	.word	0x00000230
        /*0084*/ 	.word	0x000000ff
        /*0088*/ 	.word	0x00000000
        /*008c*/ 	.short	0x0100
        /*008e*/ 	.byte	0x08
	.zero		1


	//   ....[1]....
        /*0090*/ 	.word	0x00000240
        /*0094*/ 	.word	0x000000ff
        /*0098*/ 	.word	0x00000010
        /*009c*/ 	.short	0x0100
        /*009e*/ 	.byte	0x08
	.zero		1


	//   ....[2]....
        /*00a0*/ 	.word	0x00000250
        /*00a4*/ 	.word	0x000000ff
        /*00a8*/ 	.word	0x00000008
        /*00ac*/ 	.short	0x0100
        /*00ae*/ 	.byte	0x08
	.zero		1


	//   ....[3]....
        /*00b0*/ 	.word	0x00000260
        /*00b4*/ 	.word	0x000000ff
        /*00b8*/ 	.word	0x00000018
        /*00bc*/ 	.short	0x0100
        /*00be*/ 	.byte	0x08
	.zero		1


	//   ....[4]....
        /*00c0*/ 	.word	0x000004f0
        /*00c4*/ 	.word	0x000000ff
        /*00c8*/ 	.word	0x00000030
        /*00cc*/ 	.short	0x0100
        /*00ce*/ 	.byte	0x06
	.zero		1


	//   ....[5]....
        /*00d0*/ 	.word	0x00000550
        /*00d4*/ 	.word	0x000000ff
        /*00d8*/ 	.word	0x00000038
        /*00dc*/ 	.short	0x0100
        /*00de*/ 	.byte	0x06
	.zero		1


	//   ....[6]....
        /*00e0*/ 	.word	0x00001170
        /*00e4*/ 	.word	0x00000003
        /*00e8*/ 	.word	0x00000000
        /*00ec*/ 	.short	0x010a
        /*00ee*/ 	.byte	0x3f
	.zero		1


	//   ....[7]....
        /*00f0*/ 	.word	0x000011b0
        /*00f4*/ 	.word	0x00000003
        /*00f8*/ 	.word	0x00000000
        /*00fc*/ 	.short	0x010a
        /*00fe*/ 	.byte	0x3f
	.zero		1


	//   ....[8]....
        /*0100*/ 	.word	0x00001990
        /*0104*/ 	.word	0x000000ff
        /*0108*/ 	.word	0x00000000
        /*010c*/ 	.short	0x010a
        /*010e*/ 	.byte	0x08
	.zero		1


	//   ....[9]....
        /*0110*/ 	.word	0x000019d0
        /*0114*/ 	.word	0x000000ff
        /*0118*/ 	.word	0x00000000
        /*011c*/ 	.short	0x010a
        /*011e*/ 	.byte	0x08
	.zero		1


	//   ....[10]....
        /*0120*/ 	.word	0x00002070
        /*0124*/ 	.word	0x000000ff
        /*0128*/ 	.word	0x00000000
        /*012c*/ 	.short	0x0101
        /*012e*/ 	.byte	0x07
	.zero		1


	//   ....[11]....
        /*0130*/ 	.word	0x00002250
        /*0134*/ 	.word	0x000000ff
        /*0138*/ 	.word	0x00000000
        /*013c*/ 	.short	0x0101
        /*013e*/ 	.byte	0x04
	.zero		1


	//   ....[12]....
        /*0140*/ 	.word	0x0000bb60
        /*0144*/ 	.word	0x0000000c
        /*0148*/ 	.word	0x00000010
        /*014c*/ 	.short	0x010a
        /*014e*/ 	.byte	0x3f
	.zero		1


	//   ....[13]....
        /*0150*/ 	.word	0x0000c060
        /*0154*/ 	.word	0x00000005
        /*0158*/ 	.word	0x00000038
        /*015c*/ 	.short	0x0101
        /*015e*/ 	.byte	0x3f
	.zero		1


	//   ....[14]....
        /*0160*/ 	.word	0x0000c760
        /*0164*/ 	.word	0x00000007
        /*0168*/ 	.word	0x00000000
        /*016c*/ 	.short	0x010a
        /*016e*/ 	.byte	0x3f
	.zero		1


	//   ....[15]....
        /*0170*/ 	.word	0x0000c7e0
        /*0174*/ 	.word	0x00000005
        /*0178*/ 	.word	0x00000000
        /*017c*/ 	.short	0x010a
        /*017e*/ 	.byte	0x3f
	.zero		1


	//   ....[16]....
        /*0180*/ 	.word	0x0000c840
        /*0184*/ 	.word	0x00000003
        /*0188*/ 	.word	0x00000000
        /*018c*/ 	.short	0x010a
        /*018e*/ 	.byte	0x3f
	.zero		1


	//   ....[17]....
        /*0190*/ 	.word	0x0000c8a0
        /*0194*/ 	.word	0x00000004
        /*0198*/ 	.word	0x00000000
        /*019c*/ 	.short	0x010a
        /*019e*/ 	.byte	0x3f
	.zero		1


	//   ....[18]....
        /*01a0*/ 	.word	0x0000c970
        /*01a4*/ 	.word	0x0000000c
        /*01a8*/ 	.word	0x00000010
        /*01ac*/ 	.short	0x010a
        /*01ae*/ 	.byte	0x3f
	.zero		1


	//   ....[19]....
        /*01b0*/ 	.word	0x0000ca40
        /*01b4*/ 	.word	0x00000007
        /*01b8*/ 	.word	0x00000000
        /*01bc*/ 	.short	0x010a
        /*01be*/ 	.byte	0x3f
	.zero		1


	//----- nvinfo : EIATTR_NUM_MBARRIERS
	.align		4
.L_35:
        /*01c0*/ 	.byte	0x03, 0x38
        /*01c2*/ 	.short	0x0006


	//----- nvinfo : EIATTR_EXIT_INSTR_OFFSETS
	.align		4
        /*01c4*/ 	.byte	0x04, 0x1c
        /*01c6*/ 	.short	(.L_37 - .L_36)


	//   ....[0]....
.L_36:
        /*01c8*/ 	.word	0x000005a0


	//   ....[1]....
        /*01cc*/ 	.word	0x00000e60


	//   ....[2]....
        /*01d0*/ 	.word	0x0000b180


	//   ....[3]....
        /*01d4*/ 	.word	0x0000b7b0


	//   ....[4]....
        /*01d8*/ 	.word	0x0000c830


	//----- nvinfo : EIATTR_MAX_THREADS
	.align		4
.L_37:
        /*01dc*/ 	.byte	0x04, 0x05
        /*01de*/ 	.short	(.L_39 - .L_38)
.L_38:
        /*01e0*/ 	.word	0x00000180
        /*01e4*/ 	.word	0x00000001
        /*01e8*/ 	.word	0x00000001


	//----- nvinfo : EIATTR_CRS_STACK_SIZE
	.align		4
.L_39:
        /*01ec*/ 	.byte	0x04, 0x1e
        /*01ee*/ 	.short	(.L_41 - .L_40)
.L_40:
        /*01f0*/ 	.word	0x00000000


	//----- nvinfo : EIATTR_CBANK_PARAM_SIZE
	.align		4
.L_41:
        /*01f4*/ 	.byte	0x03, 0x19
        /*01f6*/ 	.short	0x0470


	//----- nvinfo : EIATTR_PARAM_CBANK
	.align		4
        /*01f8*/ 	.byte	0x04, 0x0a
        /*01fa*/ 	.short	(.L_43 - .L_42)
	.align		4
.L_42:
        /*01fc*/ 	.word	index@(.nv.constant0._ZN7cutlass13device_kernelINS_4gemm6kernel13GemmUniversalIN4cute5tupleIJiiiiEEENS1_10collective13CollectiveMmaINS1_34MainloopSm90TmaGmmaWarpSpecializedILi2ENS5_IJNS4_1CILi1EEESB_SB_EEENS1_35KernelTmaWarpSpecializedCooperativeEEENS5_IJNSA_ILi256EEENSA_ILi128EEESG_EEENS_6half_tENS5_IJSB_llEEESI_SJ_NS4_8TiledMMAINS4_8MMA_AtomIJNS4_4SM904GMMA26MMA_64x128x16_F32F16F16_SSILNSN_5MajorE1ELSP_1ELNSN_7ScaleInE1ELSQ_1EEEEEENS4_6LayoutINS5_IJNSA_ILi2EEESB_SB_EEENS5_IJSB_NSA_ILi0EEESW_EEEEENS5_IJNS4_10UnderscoreESZ_SZ_EEEEENS4_13SM90_TMA_LOADENS4_14ComposedLayoutINS4_7SwizzleILi3ELi4ELi3EEENS4_18smem_ptr_flag_bitsILi16EEENST_INS5_IJNSA_ILi64EEENSA_ILi8EEEEEENS5_IJSB_S18_EEEEEEEvNS4_8identityES12_S1D_vS1E_EENS_8epilogue10collective6detail29Sm90TmaWarpSpecializedAdapterINS1H_15DefaultEpilogueISI_NS5_IJlSB_lEEES1L_NS1G_6thread17LinearCombinationISI_Li1EffLNS1M_9ScaleType4KindE0ELNS_15FloatRoundStyleE2ESI_EENS1_15EpilogueDefaultEEEEEvvEEEEvNT_6ParamsE)
        /*0200*/ 	.short	0x0210
        /*0202*/ 	.short	0x0470


	//----- nvinfo : EIATTR_SW_WAR
	.align		4
.L_43:
        /*0204*/ 	.byte	0x04, 0x36
        /*0206*/ 	.short	(.L_45 - .L_44)
.L_44:
        /*0208*/ 	.word	0x00000008
.L_45:


//--------------------- .nv.callgraph             --------------------------
	.section	.nv.callgraph,"",@"SHT_CUDA_CALLGRAPH"
	.align	4
	.sectionentsize	8
	.align		4
        /*0000*/ 	.word	0x00000000
	.align		4
        /*0004*/ 	.word	0xffffffff
	.align		4
        /*0008*/ 	.word	index@(_ZN7cutlass13device_kernelINS_4gemm6kernel13GemmUniversalIN4cute5tupleIJiiiiEEENS1_10collective13CollectiveMmaINS1_34MainloopSm90TmaGmmaWarpSpecializedILi2ENS5_IJNS4_1CILi1EEESB_SB_EEENS1_35KernelTmaWarpSpecializedCooperativeEEENS5_IJNSA_ILi256EEENSA_ILi128EEESG_EEENS_6half_tENS5_IJSB_llEEESI_SJ_NS4_8TiledMMAINS4_8MMA_AtomIJNS4_4SM904GMMA26MMA_64x128x16_F32F16F16_SSILNSN_5MajorE1ELSP_1ELNSN_7ScaleInE1ELSQ_1EEEEEENS4_6LayoutINS5_IJNSA_ILi2EEESB_SB_EEENS5_IJSB_NSA_ILi0EEESW_EEEEENS5_IJNS4_10UnderscoreESZ_SZ_EEEEENS4_13SM90_TMA_LOADENS4_14ComposedLayoutINS4_7SwizzleILi3ELi4ELi3EEENS4_18smem_ptr_flag_bitsILi16EEENST_INS5_IJNSA_ILi64EEENSA_ILi8EEEEEENS5_IJSB_S18_EEEEEEEvNS4_8identityES12_S1D_vS1E_EENS_8epilogue10collective6detail29Sm90TmaWarpSpecializedAdapterINS1H_15DefaultEpilogueISI_NS5_IJlSB_lEEES1L_NS1G_6thread17LinearCombinationISI_Li1EffLNS1M_9ScaleType4KindE0ELNS_15FloatRoundStyleE2ESI_EENS1_15EpilogueDefaultEEEEEvvEEEEvNT_6ParamsE)
	.align		4
        /*000c*/ 	.word	index@(__assertfail)
	.align		4
        /*0010*/ 	.word	0x00000000
	.align		4
        /*0014*/ 	.word	0xfffffffe
	.align		4
        /*0018*/ 	.word	0x00000000
	.align		4
        /*001c*/ 	.word	0xfffffffd
	.align		4
        /*0020*/ 	.word	0x00000000
	.align		4
        /*0024*/ 	.word	0xfffffffc


//--------------------- .nv.constant4             --------------------------
	.section	.nv.constant4,"a",@progbits
	.align	8
	.align		8
.nv.constant4:
        /*0000*/ 	.dword	__assertfail
	.align		8
        /*0008*/ 	.dword	__unnamed_1
	.align		8
        /*0010*/ 	.dword	_ZN40_INTERNAL_822655ff_4_k_cu_7e13c3dd_258424cuda3std3__45__cpo5beginE
	.align		8
        /*0018*/ 	.dword	_ZN40_INTERNAL_822655ff_4_k_cu_7e13c3dd_258424cuda3std3__45__cpo3endE
	.align		8
        /*0020*/ 	.dword	_ZN40_INTERNAL_822655ff_4_k_cu_7e13c3dd_258424cuda3std3__45__cpo6cbeginE
	.align		8
        /*0028*/ 	.dword	_ZN40_INTERNAL_822655ff_4_k_cu_7e13c3dd_258424cuda3std3__45__cpo4cendE
	.align		8
        /*0030*/ 	.dword	_ZN40_INTERNAL_822655ff_4_k_cu_7e13c3dd_258424cuda3std3__442_GLOBAL__N__822655ff_4_k_cu_7e13c3dd_258426ignoreE
	.align		8
        /*0038*/ 	.dword	_ZN40_INTERNAL_822655ff_4_k_cu_7e13c3dd_258424cuda3std3__419piecewise_constructE
	.align		8
        /*0040*/ 	.dword	_ZN40_INTERNAL_822655ff_4_k_cu_7e13c3dd_258424cuda3std3__48in_placeE
	.align		8
        /*0048*/ 	.dword	_ZN40_INTERNAL_822655ff_4_k_cu_7e13c3dd_258424cuda3std6ranges3__45__cpo4swapE
	.align		8
        /*0050*/ 	.dword	_ZN40_INTERNAL_822655ff_4_k_cu_7e13c3dd_258424cuda3std6ranges3__45__cpo9iter_moveE
	.align		8
        /*0058*/ 	.dword	_ZN40_INTERNAL_822655ff_4_k_cu_7e13c3dd_258424cute7productE
	.align		8
        /*0060*/ 	.dword	_ZN40_INTERNAL_822655ff_4_k_cu_7e13c3dd_258424cute1_E
	.align		8
        /*0068*/ 	.dword	$str$22
	.align		8
        /*0070*/ 	.dword	$str$23


//--------------------- .text._ZN7cutlass13device_kernelINS_4gemm6kernel13GemmUniversalIN4cute5tupleIJiiiiEEENS1_10collective13CollectiveMmaINS1_34MainloopSm90TmaGmmaWarpSpecializedILi2ENS5_IJNS4_1CILi1EEESB_SB_EEENS1_35KernelTmaWarpSpecializedCooperativeEEENS5_IJNSA_ILi256EEENSA_ILi128EEESG_EEENS_6half_tENS5_IJSB_llEEESI_SJ_NS4_8TiledMMAINS4_8MMA_AtomIJNS4_4SM904GMMA26MMA_64x128x16_F32F16F16_SSILNSN_5MajorE1ELSP_1ELNSN_7ScaleInE1ELSQ_1EEEEEENS4_6LayoutINS5_IJNSA_ILi2EEESB_SB_EEENS5_IJSB_NSA_ILi0EEESW_EEEEENS5_IJNS4_10UnderscoreESZ_SZ_EEEEENS4_13SM90_TMA_LOADENS4_14ComposedLayoutINS4_7SwizzleILi3ELi4ELi3EEENS4_18smem_ptr_flag_bitsILi16EEENST_INS5_IJNSA_ILi64EEENSA_ILi8EEEEEENS5_IJSB_S18_EEEEEEEvNS4_8identityES12_S1D_vS1E_EENS_8epilogue10collective6detail29Sm90TmaWarpSpecializedAdapterINS1H_15DefaultEpilogueISI_NS5_IJlSB_lEEES1L_NS1G_6thread17LinearCombinationISI_Li1EffLNS1M_9ScaleType4KindE0ELNS_15FloatRoundStyleE2ESI_EENS1_15EpilogueDefaultEEEEEvvEEEEvNT_6ParamsE --------------------------
	.section	.text._ZN7cutlass13device_kernelINS_4gemm6kernel13GemmUniversalIN4cute5tupleIJiiiiEEENS1_10collective13CollectiveMmaINS1_34MainloopSm90TmaGmmaWarpSpecializedILi2ENS5_IJNS4_1CILi1EEESB_SB_EEENS1_35KernelTmaWarpSpecializedCooperativeEEENS5_IJNSA_ILi256EEENSA_ILi128EEESG_EEENS_6half_tENS5_IJSB_llEEESI_SJ_NS4_8TiledMMAINS4_8MMA_AtomIJNS4_4SM904GMMA26MMA_64x128x16_F32F16F16_SSILNSN_5MajorE1ELSP_1ELNSN_7ScaleInE1ELSQ_1EEEEEENS4_6LayoutINS5_IJNSA_ILi2EEESB_SB_EEENS5_IJSB_NSA_ILi0EEESW_EEEEENS5_IJNS4_10UnderscoreESZ_SZ_EEEEENS4_13SM90_TMA_LOADENS4_14ComposedLayoutINS4_7SwizzleILi3ELi4ELi3EEENS4_18smem_ptr_flag_bitsILi16EEENST_INS5_IJNSA_ILi64EEENSA_ILi8EEEEEENS5_IJSB_S18_EEEEEEEvNS4_8identityES12_S1D_vS1E_EENS_8epilogue10collective6detail29Sm90TmaWarpSpecializedAdapterINS1H_15DefaultEpilogueISI_NS5_IJlSB_lEEES1L_NS1G_6thread17LinearCombinationISI_Li1EffLNS1M_9ScaleType4KindE0ELNS_15FloatRoundStyleE2ESI_EENS1_15EpilogueDefaultEEEEEvvEEEEvNT_6ParamsE,"ax",@progbits
	.align	128
.text._ZN7cutlass13device_kernelINS_4gemm6kernel13GemmUniversalIN4cute5tupleIJiiiiEEENS1_10collective13CollectiveMmaINS1_34MainloopSm90TmaGmmaWarpSpecializedILi2ENS5_IJNS4_1CILi1EEESB_SB_EEENS1_35KernelTmaWarpSpecializedCooperativeEEENS5_IJNSA_ILi256EEENSA_ILi128EEESG_EEENS_6half_tENS5_IJSB_llEEESI_SJ_NS4_8TiledMMAINS4_8MMA_AtomIJNS4_4SM904GMMA26MMA_64x128x16_F32F16F16_SSILNSN_5MajorE1ELSP_1ELNSN_7ScaleInE1ELSQ_1EEEEEENS4_6LayoutINS5_IJNSA_ILi2EEESB_SB_EEENS5_IJSB_NSA_ILi0EEESW_EEEEENS5_IJNS4_10UnderscoreESZ_SZ_EEEEENS4_13SM90_TMA_LOADENS4_14ComposedLayoutINS4_7SwizzleILi3ELi4ELi3EEENS4_18smem_ptr_flag_bitsILi16EEENST_INS5_IJNSA_ILi64EEENSA_ILi8EEEEEENS5_IJSB_S18_EEEEEEEvNS4_8identityES12_S1D_vS1E_EENS_8epilogue10collective6detail29Sm90TmaWarpSpecializedAdapterINS1H_15DefaultEpilogueISI_NS5_IJlSB_lEEES1L_NS1G_6thread17LinearCombinationISI_Li1EffLNS1M_9ScaleType4KindE0ELNS_15FloatRoundStyleE2ESI_EENS1_15EpilogueDefaultEEEEEvvEEEEvNT_6ParamsE:
        .type           _ZN7cutlass13device_kernelINS_4gemm6kernel13GemmUniversalIN4cute5tupleIJiiiiEEENS1_10collective13CollectiveMmaINS1_34MainloopSm90TmaGmmaWarpSpecializedILi2ENS5_IJNS4_1CILi1EEESB_SB_EEENS1_35KernelTmaWarpSpecializedCooperativeEEENS5_IJNSA_ILi256EEENSA_ILi128EEESG_EEENS_6half_tENS5_IJSB_llEEESI_SJ_NS4_8TiledMMAINS4_8MMA_AtomIJNS4_4SM904GMMA26MMA_64x128x16_F32F16F16_SSILNSN_5MajorE1ELSP_1ELNSN_7ScaleInE1ELSQ_1EEEEEENS4_6LayoutINS5_IJNSA_ILi2EEESB_SB_EEENS5_IJSB_NSA_ILi0EEESW_EEEEENS5_IJNS4_10UnderscoreESZ_SZ_EEEEENS4_13SM90_TMA_LOADENS4_14ComposedLayoutINS4_7SwizzleILi3ELi4ELi3EEENS4_18smem_ptr_flag_bitsILi16EEENST_INS5_IJNSA_ILi64EEENSA_ILi8EEEEEENS5_IJSB_S18_EEEEEEEvNS4_8identityES12_S1D_vS1E_EENS_8epilogue10collective6detail29Sm90TmaWarpSpecializedAdapterINS1H_15DefaultEpilogueISI_NS5_IJlSB_lEEES1L_NS1G_6thread17LinearCombinationISI_Li1EffLNS1M_9ScaleType4KindE0ELNS_15FloatRoundStyleE2ESI_EENS1_15EpilogueDefaultEEEEEvvEEEEvNT_6ParamsE,@function
        .size           _ZN7cutlass13device_kernelINS_4gemm6kernel13GemmUniversalIN4cute5tupleIJiiiiEEENS1_10collective13CollectiveMmaINS1_34MainloopSm90TmaGmmaWarpSpecializedILi2ENS5_IJNS4_1CILi1EEESB_SB_EEENS1_35KernelTmaWarpSpecializedCooperativeEEENS5_IJNSA_ILi256EEENSA_ILi128EEESG_EEENS_6half_tENS5_IJSB_llEEESI_SJ_NS4_8TiledMMAINS4_8MMA_AtomIJNS4_4SM904GMMA26MMA_64x128x16_F32F16F16_SSILNSN_5MajorE1ELSP_1ELNSN_7ScaleInE1ELSQ_1EEEEEENS4_6LayoutINS5_IJNSA_ILi2EEESB_SB_EEENS5_IJSB_NSA_ILi0EEESW_EEEEENS5_IJNS4_10UnderscoreESZ_SZ_EEEEENS4_13SM90_TMA_LOADENS4_14ComposedLayoutINS4_7SwizzleILi3ELi4ELi3EEENS4_18smem_ptr_flag_bitsILi16EEENST_INS5_IJNSA_ILi64EEENSA_ILi8EEEEEENS5_IJSB_S18_EEEEEEEvNS4_8identityES12_S1D_vS1E_EENS_8epilogue10collective6detail29Sm90TmaWarpSpecializedAdapterINS1H_15DefaultEpilogueISI_NS5_IJlSB_lEEES1L_NS1G_6thread17LinearCombinationISI_Li1EffLNS1M_9ScaleType4KindE0ELNS_15FloatRoundStyleE2ESI_EENS1_15EpilogueDefaultEEEEEvvEEEEvNT_6ParamsE,(.L_x_316 - _ZN7cutlass13device_kernelINS_4gemm6kernel13GemmUniversalIN4cute5tupleIJiiiiEEENS1_10collective13CollectiveMmaINS1_34MainloopSm90TmaGmmaWarpSpecializedILi2ENS5_IJNS4_1CILi1EEESB_SB_EEENS1_35KernelTmaWarpSpecializedCooperativeEEENS5_IJNSA_ILi256EEENSA_ILi128EEESG_EEENS_6half_tENS5_IJSB_llEEESI_SJ_NS4_8TiledMMAINS4_8MMA_AtomIJNS4_4SM904GMMA26MMA_64x128x16_F32F16F16_SSILNSN_5MajorE1ELSP_1ELNSN_7ScaleInE1ELSQ_1EEEEEENS4_6LayoutINS5_IJNSA_ILi2EEESB_SB_EEENS5_IJSB_NSA_ILi0EEESW_EEEEENS5_IJNS4_10UnderscoreESZ_SZ_EEEEENS4_13SM90_TMA_LOADENS4_14ComposedLayoutINS4_7SwizzleILi3ELi4ELi3EEENS4_18smem_ptr_flag_bitsILi16EEENST_INS5_IJNSA_ILi64EEENSA_ILi8EEEEEENS5_IJSB_S18_EEEEEEEvNS4_8identityES12_S1D_vS1E_EENS_8epilogue10collective6detail29Sm90TmaWarpSpecializedAdapterINS1H_15DefaultEpilogueISI_NS5_IJlSB_lEEES1L_NS1G_6thread17LinearCombinationISI_Li1EffLNS1M_9ScaleType4KindE0ELNS_15FloatRoundStyleE2ESI_EENS1_15EpilogueDefaultEEEEEvvEEEEvNT_6ParamsE)
        .other          _ZN7cutlass13device_kernelINS_4gemm6kernel13GemmUniversalIN4cute5tupleIJiiiiEEENS1_10collective13CollectiveMmaINS1_34MainloopSm90TmaGmmaWarpSpecializedILi2ENS5_IJNS4_1CILi1EEESB_SB_EEENS1_35KernelTmaWarpSpecializedCooperativeEEENS5_IJNSA_ILi256EEENSA_ILi128EEESG_EEENS_6half_tENS5_IJSB_llEEESI_SJ_NS4_8TiledMMAINS4_8MMA_AtomIJNS4_4SM904GMMA26MMA_64x128x16_F32F16F16_SSILNSN_5MajorE1ELSP_1ELNSN_7ScaleInE1ELSQ_1EEEEEENS4_6LayoutINS5_IJNSA_ILi2EEESB_SB_EEENS5_IJSB_NSA_ILi0EEESW_EEEEENS5_IJNS4_10UnderscoreESZ_SZ_EEEEENS4_13SM90_TMA_LOADENS4_14ComposedLayoutINS4_7SwizzleILi3ELi4ELi3EEENS4_18smem_ptr_flag_bitsILi16EEENST_INS5_IJNSA_ILi64EEENSA_ILi8EEEEEENS5_IJSB_S18_EEEEEEEvNS4_8identityES12_S1D_vS1E_EENS_8epilogue10collective6detail29Sm90TmaWarpSpecializedAdapterINS1H_15DefaultEpilogueISI_NS5_IJlSB_lEEES1L_NS1G_6thread17LinearCombinationISI_Li1EffLNS1M_9ScaleType4KindE0ELNS_15FloatRoundStyleE2ESI_EENS1_15EpilogueDefaultEEEEEvvEEEEvNT_6ParamsE,@"STO_CUDA_ENTRY STV_DEFAULT"
_ZN7cutlass13device_kernelINS_4gemm6kernel13GemmUniversalIN4cute5tupleIJiiiiEEENS1_10collective13CollectiveMmaINS1_34MainloopSm90TmaGmmaWarpSpecializedILi2ENS5_IJNS4_1CILi1EEESB_SB_EEENS1_35KernelTmaWarpSpecializedCooperativeEEENS5_IJNSA_ILi256EEENSA_ILi128EEESG_EEENS_6half_tENS5_IJSB_llEEESI_SJ_NS4_8TiledMMAINS4_8MMA_AtomIJNS4_4SM904GMMA26MMA_64x128x16_F32F16F16_SSILNSN_5MajorE1ELSP_1ELNSN_7ScaleInE1ELSQ_1EEEEEENS4_6LayoutINS5_IJNSA_ILi2EEESB_SB_EEENS5_IJSB_NSA_ILi0EEESW_EEEEENS5_IJNS4_10UnderscoreESZ_SZ_EEEEENS4_13SM90_TMA_LOADENS4_14ComposedLayoutINS4_7SwizzleILi3ELi4ELi3EEENS4_18smem_ptr_flag_bitsILi16EEENST_INS5_IJNSA_ILi64EEENSA_ILi8EEEEEENS5_IJSB_S18_EEEEEEEvNS4_8identityES12_S1D_vS1E_EENS_8epilogue10collective6detail29Sm90TmaWarpSpecializedAdapterINS1H_15DefaultEpilogueISI_NS5_IJlSB_lEEES1L_NS1G_6thread17LinearCombinationISI_Li1EffLNS1M_9ScaleType4KindE0ELNS_15FloatRoundStyleE2ESI_EENS1_15EpilogueDefaultEEEEEvvEEEEvNT_6ParamsE:
[----:B------:R-:W0:Y:S01]  /*0000*/  LDC R1, c[0x0][0x28] ;  /* 0x00000a00ff017b82 */ /* 0x000e220000000800 */
[----:B------:R-:W1:Y:S01]  /*0010*/  S2R R18, SR_TID.X ;  /* 0x0000000000127919 */ /* 0x000e620000002100 */
[----:B------:R-:W-:Y:S01]  /*0020*/  ELECT P0, URZ, PT ;  /* 0x00000000003f782f */ /* 0x000fe20003800000 */
[----:B------:R-:W-:Y:S01]  /*0030*/  BSSY B0, `(.L_x_0) ;  /* 0x000000f000007945 */ /* 0x000fe20003800000 */
[--C-:B-1----:R-:W-:Y:S02]  /*0040*/  SHF.R.U32.HI R0, RZ, 0x5, R18.reuse ;  /* 0x00000005ff007819 */ /* 0x102fe40000011612 */
[----:B------:R-:W-:-:S03]  /*0050*/  SHF.R.U32.HI R22, RZ, 0x7, R18 ;  /* 0x00000007ff167819 */ /* 0x000fc60000011612 */
[----:B------:R-:W1:Y:S04]  /*0060*/  SHFL.IDX PT, R5, R0, RZ, 0x1f ;  /* 0x00001fff00057589 */ /* 0x000e6800000e0000 */
[----:B------:R2:W3:Y:S01]  /*0070*/  SHFL.IDX PT, R8, R22, RZ, 0x1f ;  /* 0x00001fff16087589 */ /* 0x0004e200000e0000 */
[----:B-1----:R-:W-:-:S13]  /*0080*/  ISETP.NE.OR P0, PT, R5, RZ, !P0 ;  /* 0x000000ff0500720c */ /* 0x002fda0004705670 */
[----:B0-23--:R-:W-:Y:S05]  /*0090*/  @P0 BRA `(.L_x_1) ;  /* 0x0000000000200947 */ /* 0x00dfea0003800000 */
[----:B------:R-:W-:Y:S02]  /*00a0*/  ULDC.64 UR4, c[0x0][0x198] ;  /* 0x0000660000047ab9 */ /* 0x000fe40000000a00 */
[----:B------:R-:W-:Y:S02]  /*00b0*/  UIADD3 UR6, UP0, UR4, 0xf0, URZ ;  /* 0x000000f004067890 */ /* 0x000fe4000ff1e03f */
[----:B------:R-:W-:Y:S02]  /*00c0*/  UIADD3 UR4, UP1, UR4, 0x1f0, URZ ;  /* 0x000001f004047890 */ /* 0x000fe4000ff3e03f */
[----:B------:R-:W-:Y:S02]  /*00d0*/  UIADD3.X UR7, URZ, UR5, URZ, UP0, !UPT ;  /* 0x000000053f077290 */ /* 0x000fe400087fe43f */
[----:B------:R-:W-:-:S07]  /*00e0*/  UIADD3.X UR5, URZ, UR5, URZ, UP1, !UPT ;  /* 0x000000053f057290 */ /* 0x000fce0008ffe43f */
[----:B------:R0:W-:Y:S02]  /*00f0*/  UTMACCTL.PF [UR6] ;  /* 0x00000000060079b9 */ /* 0x0001e40008040000 */
[----:B------:R0:W-:Y:S02]  /*0100*/  UTMACCTL.PF [UR4] ;  /* 0x00000000040079b9 */ /* 0x0001e40008040000 */
[----:B0-----:R-:W-:Y:S01]  /*0110*/  NOP ;  /* 0x0000000000007918 */ /* 0x001fe20000000000 */
.L_x_1:
[----:B------:R-:W-:Y:S05]  /*0120*/  BSYNC B0 ;  /* 0x0000000000007941 */ /* 0x000fea0003800000 */
.L_x_0:
[----:B------:R-:W0:Y:S02]  /*0130*/  SHFL.IDX PT, R2, R0, RZ, 0x1f ;  /* 0x00001fff00027589 */ /* 0x000e2400000e0000 */
[----:B0-----:R-:W-:-:S13]  /*0140*/  ISETP.NE.AND P0, PT, R2, RZ, PT ;  /* 0x000000ff0200720c */ /* 0x001fda0003f05270 */
[----:B------:R-:W-:Y:S05]  /*0150*/  @P0 BRA `(.L_x_2) ;  /* 0x0000000000480947 */ /* 0x000fea0003800000 */
[----:B------:R-:W0:Y:S01]  /*0160*/  S2UR UR8, SR_CgaCtaId ;  /* 0x00000000000879c3 */ /* 0x000e220000008800 */
[----:B------:R-:W-:Y:S01]  /*0170*/  UMOV UR4, 0x400 ;  /* 0x0000040000047882 */ /* 0x000fe20000000000 */
[----:B------:R-:W-:Y:S01]  /*0180*/  UMOV UR5, 0x1 ;  /* 0x0000000100057882 */ /* 0x000fe20000000000 */
[----:B------:R-:W-:Y:S01]  /*0190*/  UMOV UR6, 0x100 ;  /* 0x0000010000067882 */ /* 0x000fe20000000000 */
[----:B------:R-:W-:Y:S01]  /*01a0*/  ELECT P0, URZ, PT ;  /* 0x00000000003f782f */ /* 0x000fe20003800000 */
[----:B------:R-:W-:-:S04]  /*01b0*/  UIADD3 UR6, -UR6, 0x100000, URZ ;  /* 0x0010000006067890 */ /* 0x000fc8000fffe13f */
[----:B------:R-:W-:Y:S02]  /*01c0*/  USHF.L.U32 UR7, UR6, 0xb, URZ ;  /* 0x0000000b06077899 */ /* 0x000fe4000800063f */
[----:B------:R-:W-:Y:S02]  /*01d0*/  USHF.L.U32 UR6, UR6, 0x1, URZ ;  /* 0x0000000106067899 */ /* 0x000fe4000800063f */
[----:B0-----:R-:W-:Y:S02]  /*01e0*/  ULEA UR8, UR8, UR4, 0x18 ;  /* 0x0000000408087291 */ /* 0x001fe4000f8ec03f */
[----:B------:R-:W-:-:S04]  /*01f0*/  UIADD3 UR4, -UR5, 0x100000, URZ ;  /* 0x0010000005047890 */ /* 0x000fc8000fffe13f */
[----:B------:R-:W-:Y:S02]  /*0200*/  USHF.L.U32 UR5, UR4, 0xb, URZ ;  /* 0x0000000b04057899 */ /* 0x000fe4000800063f */
[----:B------:R-:W-:Y:S01]  /*0210*/  USHF.L.U32 UR4, UR4, 0x1, URZ ;  /* 0x0000000104047899 */ /* 0x000fe2000800063f */
[----:B------:R-:W0:Y:S11]  /*0220*/  FENCE.VIEW.ASYNC.S ;  /* 0x00000000000073c6 */ /* 0x000e360000000000 */
[----:B0-----:R0:W1:Y:S01]  /*0230*/  SYNCS.EXCH.64 URZ, [UR8], UR4 ;  /* 0x00000004083f75b2 */ /* 0x0010620008000100 */
[----:B------:R0:W2:Y:S01]  /*0240*/  SYNCS.EXCH.64 URZ, [UR8+0x10], UR6 ;  /* 0x00001006083f75b2 */ /* 0x0000a20008000100 */
[----:B------:R0:W3:Y:S01]  /*0250*/  SYNCS.EXCH.64 URZ, [UR8+0x8], UR4 ;  /* 0x00000804083f75b2 */ /* 0x0000e20008000100 */
[----:B------:R0:W4:Y:S01]  /*0260*/  SYNCS.EXCH.64 URZ, [UR8+0x18], UR6 ;  /* 0x00001806083f75b2 */ /* 0x0001220008000100 */
[----:B------:R-:W-:Y:S01]  /*0270*/  NOP ;  /* 0x0000000000007918 */ /* 0x000fe20000000000 */
.L_x_2:
[----:B------:R-:W5:Y:S01]  /*0280*/  SHFL.IDX PT, R0, R0, RZ, 0x1f ;  /* 0x00001fff00007589 */ /* 0x000f6200000e0000 */
[----:B------:R-:W1:Y:S01]  /*0290*/  LDC R2, c[0x0][0x65c] ;  /* 0x00019700ff027b82 */ /* 0x000e620000000800 */
[----:B------:R-:W-:Y:S02]  /*02a0*/  ELECT P0, URZ, PT ;  /* 0x00000000003f782f */ /* 0x000fe40003800000 */
[----:B------:R-:W-:Y:S01]  /*02b0*/  SHF.R.S32.HI R6, RZ, 0x1f, R5 ;  /* 0x0000001fff067819 */ /* 0x000fe20000011405 */
[----:B------:R-:W2:Y:S01]  /*02c0*/  S2R R3, SR_CTAID.Y ;  /* 0x0000000000037919 */ /* 0x000ea20000002600 */
[----:B0-----:R-:W-:Y:S01]  /*02d0*/  UMOV UR4, 0x20 ;  /* 0x0000002000047882 */ /* 0x001fe20000000000 */
[----:B------:R-:W-:Y:S01]  /*02e0*/  ISETP.NE.AND P2, PT, R8, RZ, PT ;  /* 0x000000ff0800720c */ /* 0x000fe20003f45270 */
[----:B------:R-:W-:Y:S01]  /*02f0*/  NOP ;  /* 0x0000000000007918 */ /* 0x000fe20000000000 */
[----:B------:R-:W0:Y:S01]  /*0300*/  S2R R4, SR_CTAID.X ;  /* 0x0000000000047919 */ /* 0x000e220000002500 */
[----:B------:R-:W-:Y:S01]  /*0310*/  LEA.HI R6, R6, R5, RZ, 0x2 ;  /* 0x0000000506067211 */ /* 0x000fe200078f10ff */
[----:B------:R-:W-:Y:S01]  /*0320*/  NOP ;  /* 0x0000000000007918 */ /* 0x000fe20000000000 */
[----:B-----5:R-:W-:-:S02]  /*0330*/  ISETP.NE.OR P0, PT, R0, RZ, !P0 ;  /* 0x000000ff0000720c */ /* 0x020fc40004705670 */
[----:B-1----:R-:W-:-:S04]  /*0340*/  ISETP.NE.AND P3, PT, R2, 0x1, PT ;  /* 0x000000010200780c */ /* 0x002fc80003f65270 */
[----:B------:R-:W-:Y:S02]  /*0350*/  P2R R0, PR, RZ, 0x8 ;  /* 0x00000008ff007803 */ /* 0x000fe40000000000 */
[----:B------:R-:W-:-:S05]  /*0360*/  LOP3.LUT R0, R6, 0xfffffffc, RZ, 0xc0, !PT ;  /* 0xfffffffc06007812 */ /* 0x000fca00078ec0ff */
[----:B------:R-:W-:Y:S01]  /*0370*/  VOTEU.ALL UP0, P0 ;  /* 0x00000000003f7886 */ /* 0x000fe20000000000 */
[----:B------:R-:W-:Y:S01]  /*0380*/  IMAD.IADD R0, R5, 0x1, -R0 ;  /* 0x0000000105007824 */ /* 0x000fe200078e0a00 */
[----:B------:R-:W0:Y:S01]  /*0390*/  @P3 LDC R17, c[0x0][0x10] ;  /* 0x00000400ff113b82 */ /* 0x000e220000000800 */
[----:B------:R-:W-:Y:S01]  /*03a0*/  VOTEU.ALL UP1, P0 ;  /* 0x00000000003f7886 */ /* 0x000fe20000020000 */
[----:B--2---:R-:W-:Y:S01]  /*03b0*/  @P3 IMAD.MOV.U32 R6, RZ, RZ, R3 ;  /* 0x000000ffff063224 */ /* 0x004fe200078e0003 */
[----:B------:R-:W-:Y:S01]  /*03c0*/  @!UP0 UMOV UR6, 0x400 ;  /* 0x0000040000068882 */ /* 0x000fe20000000000 */
[----:B------:R-:W-:-:S04]  /*03d0*/  @!UP0 UIADD3 UR4, -UR4, 0x100000, URZ ;  /* 0x0010000004048890 */ /* 0x000fc8000fffe13f */
[----:B------:R-:W-:Y:S02]  /*03e0*/  @!UP0 USHF.L.U32 UR5, UR4, 0xb, URZ ;  /* 0x0000000b04058899 */ /* 0x000fe4000800063f */
[----:B------:R-:W-:Y:S01]  /*03f0*/  @!UP0 USHF.L.U32 UR4, UR4, 0x1, URZ ;  /* 0x0000000104048899 */ /* 0x000fe2000800063f */
[----:B------:R-:W-:Y:S02]  /*0400*/  @P3 IMAD.MOV.U32 R7, RZ, RZ, RZ ;  /* 0x000000ffff073224 */ /* 0x000fe400078e00ff */
[----:B------:R-:W-:Y:S01]  /*0410*/  IMAD.MOV.U32 R5, RZ, RZ, RZ ;  /* 0x000000ffff057224 */ /* 0x000fe200078e00ff */
[----:B------:R-:W1:Y:S01]  /*0420*/  @!UP0 S2UR UR7, SR_CgaCtaId ;  /* 0x00000000000789c3 */ /* 0x000e620000008800 */
[----:B------:R-:W-:-:S07]  /*0430*/  @P3 IMAD.MOV.U32 R11, RZ, RZ, RZ ;  /* 0x000000ffff0b3224 */ /* 0x000fce00078e00ff */
[----:B------:R-:W2:Y:S01]  /*0440*/  @!P3 LDC R9, c[0x0][0xc] ;  /* 0x00000300ff09bb82 */ /* 0x000ea20000000800 */
[----:B0-----:R-:W-:-:S05]  /*0450*/  @P3 IMAD.WIDE.U32 R16, R4, R17, R6 ;  /* 0x0000001104103225 */ /* 0x001fca00078e0006 */
[----:B------:R-:W-:Y:S01]  /*0460*/  @P3 IADD3 R17, R17, R11, RZ ;  /* 0x0000000b11113210 */ /* 0x000fe20007ffe0ff */
[----:B-1----:R-:W-:Y:S01]  /*0470*/  @!UP0 ULEA UR6, UR7, UR6, 0x18 ;  /* 0x0000000607068291 */ /* 0x002fe2000f8ec03f */
[----:B------:R-:W-:Y:S01]  /*0480*/  VOTEU.ALL UP0, P0 ;  /* 0x00000000003f7886 */ /* 0x000fe20000000000 */
[----:B------:R-:W-:-:S04]  /*0490*/  ISETP.NE.AND P0, PT, R0, 0x3, PT ;  /* 0x000000030000780c */ /* 0x000fc80003f05270 */
[----:B------:R-:W-:Y:S01]  /*04a0*/  ISETP.EQ.OR P0, PT, R0, RZ, !P0 ;  /* 0x000000ff0000720c */ /* 0x000fe20004702670 */
[----:B--2---:R-:W-:-:S03]  /*04b0*/  @!P3 IMAD.WIDE.U32 R6, R9, R3, R4 ;  /* 0x000000030906b225 */ /* 0x004fc600078e0004 */
[C---:B------:R-:W-:Y:S01]  /*04c0*/  ISETP.EQ.AND P0, PT, R8.reuse, RZ, P0 ;  /* 0x000000ff0800720c */ /* 0x040fe20000702270 */
[----:B------:R-:W-:Y:S01]  /*04d0*/  VIADD R8, R8, 0xffffffff ;  /* 0xffffffff08087836 */ /* 0x000fe20000000000 */
[----:B------:R-:W0:Y:S02]  /*04e0*/  FENCE.VIEW.ASYNC.S ;  /* 0x00000000000073c6 */ /* 0x000e240000000000 */
[----:B0-----:R0:W3:Y:S01]  /*04f0*/  @!UP0 SYNCS.EXCH.64 URZ, [UR6+0x30], UR4 ;  /* 0x00003004063f85b2 */ /* 0x0010e20008000100 */
[----:B------:R-:W-:Y:S01]  /*0500*/  @!P3 IMAD.MOV.U32 R16, RZ, RZ, R6 ;  /* 0x000000ffff10b224 */ /* 0x000fe200078e0006 */
[----:B------:R-:W-:Y:S01]  /*0510*/  SEL R19, RZ, 0x1, !P0 ;  /* 0x00000001ff137807 */ /* 0x000fe20004000000 */
[----:B------:R-:W-:Y:S01]  /*0520*/  @!P3 IMAD.MOV.U32 R17, RZ, RZ, R7 ;  /* 0x000000ffff11b224 */ /* 0x000fe200078e0007 */
[----:B------:R-:W-:-:S04]  /*0530*/  ISETP.GE.U32.AND P1, PT, R8, 0x2, PT ;  /* 0x000000020800780c */ /* 0x000fc80003f26070 */
[----:B------:R-:W-:Y:S01]  /*0540*/  SEL R19, R19, 0x2, P1 ;  /* 0x0000000213137807 */ /* 0x000fe20000800000 */
[----:B------:R0:W3:Y:S01]  /*0550*/  @!UP1 SYNCS.EXCH.64 URZ, [UR6+0x38], UR4 ;  /* 0x00003804063f95b2 */ /* 0x0000e20008000100 */
[----:B------:R-:W-:Y:S01]  /*0560*/  NOP ;  /* 0x0000000000007918 */ /* 0x000fe20000000000 */
[----:B---34-:R-:W-:Y:S06]  /*0570*/  BAR.SYNC.DEFER_BLOCKING 0x0 ;  /* 0x0000000000007b1d */ /* 0x018fec0000010000 */
[----:B------:R-:W-:Y:S05]  /*0580*/  @!P2 BRA `(.L_x_3) ;  /* 0x000000ac0000a947 */ /* 0x000fea0003800000 */
[----:B------:R-:W-:-:S13]  /*0590*/  ISETP.GT.U32.AND P0, PT, R8, 0x1, PT ;  /* 0x000000010800780c */ /* 0x000fda0003f04070 */
[----:B0-----:R-:W-:Y:S05]  /*05a0*/  @P0 EXIT ;  /* 0x000000000000094d */ /* 0x001fea0003800000 */
[----:B------:R-:W-:Y:S01]  /*05b0*/  ULDC.64 UR4, c[0x0][0x650] ;  /* 0x0001940000047ab9 */ /* 0x000fe20000000a00 */
[----:B------:R-:W-:Y:S01]  /*05c0*/  PRMT R0, RZ, 0x7610, R0 ;  /* 0x00007610ff007816 */ /* 0x000fe20000000000 */
[----:B------:R-:W-:Y:S01]  /*05d0*/  IMAD.MOV.U32 R152, RZ, RZ, -0x1 ;  /* 0xffffffffff987424 */ /* 0x000fe200078e00ff */
[----:B------:R-:W-:Y:S01]  /*05e0*/  ISETP.GE.U32.AND P0, PT, R16, UR4, PT ;  /* 0x0000000410007c0c */ /* 0x000fe2000bf06070 */
[----:B------:R-:W-:Y:S02]  /*05f0*/  IMAD.MOV.U32 R153, RZ, RZ, -0x1 ;  /* 0xffffffffff997424 */ /* 0x000fe400078e00ff */
[----:B------:R-:W-:Y:S01]  /*0600*/  IMAD.MOV.U32 R23, RZ, RZ, -0x1 ;  /* 0xffffffffff177424 */ /* 0x000fe200078e00ff */
[----:B------:R-:W-:-:S13]  /*0610*/  ISETP.GE.U32.AND.EX P0, PT, R17, UR5, PT, P0 ;  /* 0x0000000511007c0c */ /* 0x000fda000bf06100 */
[----:B------:R-:W-:Y:S05]  /*0620*/  @P0 BRA `(.L_x_4) ;  /* 0x0000000400540947 */ /* 0x000fea0003800000 */
[----:B------:R-:W0:Y:S01]  /*0630*/  LDC.64 R14, c[0x0][0x628] ;  /* 0x00018a00ff0e7b82 */ /* 0x000e220000000a00 */
[----:B------:R-:W-:Y:S01]  /*0640*/  IMAD.MOV.U32 R6, RZ, RZ, R16 ;  /* 0x000000ffff067224 */ /* 0x000fe200078e0010 */
[----:B------:R-:W-:-:S06]  /*0650*/  MOV R7, R17 ;  /* 0x0000001100077202 */ /* 0x000fcc0000000f00 */
[----:B------:R-:W1:Y:S08]  /*0660*/  LDC R0, c[0x0][0x630] ;  /* 0x00018c00ff007b82 */ /* 0x000e700000000800 */
[----:B------:R-:W2:Y:S01]  /*0670*/  LDC.64 R20, c[0x0][0x620] ;  /* 0x00018800ff147b82 */ /* 0x000ea20000000a00 */
[----:B0-----:R-:W-:-:S04]  /*0680*/  ISETP.NE.U32.AND P0, PT, R14, RZ, PT ;  /* 0x000000ff0e00720c */ /* 0x001fc80003f05070 */
[----:B------:R-:W-:-:S13]  /*0690*/  ISETP.NE.AND.EX P0, PT, R15, RZ, PT, P0 ;  /* 0x000000ff0f00720c */ /* 0x000fda0003f05300 */
[----:B-12---:R-:W-:Y:S05]  /*06a0*/  @!P0 BRA `(.L_x_5) ;  /* 0x0000000000288947 */ /* 0x006fea0003800000 */
[----:B------:R-:W0:Y:S02]  /*06b0*/  LDC R11, c[0x0][0x634] ;  /* 0x00018d00ff0b7b82 */ /* 0x000e240000000800 */
[----:B0-----:R-:W-:-:S05]  /*06c0*/  IADD3 R11, P0, R16, R11, RZ ;  /* 0x0000000b100b7210 */ /* 0x001fca0007f1e0ff */
[----:B------:R-:W-:-:S04]  /*06d0*/  IMAD.X R13, RZ, RZ, R17, P0 ;  /* 0x000000ffff0d7224 */ /* 0x000fc800000e0611 */
[----:B------:R-:W-:-:S04]  /*06e0*/  IMAD.WIDE.U32 R6, R13, R14, RZ ;  /* 0x0000000e0d067225 */ /* 0x000fc800078e00ff */
[----:B------:R-:W-:-:S04]  /*06f0*/  IMAD.WIDE.U32 R8, P0, R11, R15, R6 ;  /* 0x0000000f0b087225 */ /* 0x000fc80007800006 */
[----:B------:R-:W-:-:S04]  /*0700*/  IMAD.WIDE.U32 R6, R11, R14, RZ ;  /* 0x0000000e0b067225 */ /* 0x000fc800078e00ff */
[----:B------:R-:W-:Y:S01]  /*0710*/  IMAD.X R11, RZ, RZ, RZ, P0 ;  /* 0x000000ffff0b7224 */ /* 0x000fe200000e06ff */
[----:B------:R-:W-:Y:S01]  /*0720*/  IADD3 RZ, P0, R7, R8, RZ ;  /* 0x0000000807ff7210 */ /* 0x000fe20007f1e0ff */
[----:B------:R-:W-:-:S04]  /*0730*/  IMAD.MOV.U32 R10, RZ, RZ, R9 ;  /* 0x000000ffff0a7224 */ /* 0x000fc800078e0009 */
[----:B------:R-:W-:-:S08]  /*0740*/  IMAD.WIDE.U32.X R6, R13, R15, R10, P0 ;  /* 0x0000000f0d067225 */ /* 0x000fd000000e040a */
.L_x_5:
[-CC-:B------:R-:W-:Y:S01]  /*0750*/  SHF.R.U64 R23, R6, R0.reuse, R7.reuse ;  /* 0x0000000006177219 */ /* 0x180fe20000001207 */
[----:B------:R-:W0:Y:S01]  /*0760*/  LDC R10, c[0x0][0x618] ;  /* 0x00018600ff0a7b82 */ /* 0x000e220000000800 */
[----:B------:R-:W-:Y:S01]  /*0770*/  SHF.R.U32.HI R5, RZ, R0, R7 ;  /* 0x00000000ff057219 */ /* 0x000fe20000011607 */
[----:B------:R-:W-:Y:S01]  /*0780*/  ULDC UR4, c[0x0][0x150] ;  /* 0x0000540000047ab9 */ /* 0x000fe20000000800 */
[----:B------:R-:W-:Y:S02]  /*0790*/  IADD3 R9, P0, RZ, -R23, RZ ;  /* 0x80000017ff097210 */ /* 0x000fe40007f1e0ff */
[----:B------:R-:W-:-:S03]  /*07a0*/  I2FP.F32.U32 R0, R4 ;  /* 0x0000000400007245 */ /* 0x000fc60000201000 */
[----:B------:R-:W1:Y:S01]  /*07b0*/  LDC.64 R28, c[0x0][0x640] ;  /* 0x00019000ff1c7b82 */ /* 0x000e620000000a00 */
[----:B------:R-:W-:Y:S02]  /*07c0*/  IMAD.X R11, RZ, RZ, ~R5, P0 ;  /* 0x000000ffff0b7224 */ /* 0x000fe400000e0e05 */
[----:B------:R-:W-:Y:S01]  /*07d0*/  FMUL R0, R0, UR4 ;  /* 0x0000000400007c20 */ /* 0x000fe20008400000 */
[----:B------:R-:W-:Y:S01]  /*07e0*/  IMAD.WIDE.U32 R6, R9, R20, R16 ;  /* 0x0000001409067225 */ /* 0x000fe200078e0010 */
[----:B------:R-:W-:-:S03]  /*07f0*/  ULDC UR4, c[0x0][0x154] ;  /* 0x0000550000047ab9 */ /* 0x000fc60000000800 */
[----:B------:R-:W-:Y:S01]  /*0800*/  IMAD R8, R11, R20, RZ ;  /* 0x000000140b087224 */ /* 0x000fe200078e02ff */
[----:B------:R-:W2:Y:S01]  /*0810*/  LDC R5, c[0x0][0x144] ;  /* 0x00005100ff057b82 */ /* 0x000ea20000000800 */
[----:B------:R-:W3:Y:S02]  /*0820*/  F2I.U32.TRUNC.NTZ R0, R0 ;  /* 0x0000000000007305 */ /* 0x000ee4000020f000 */
[----:B------:R-:W-:-:S04]  /*0830*/  IMAD R9, R9, R21, R8 ;  /* 0x0000001509097224 */ /* 0x000fc800078e0208 */
[----:B------:R-:W-:Y:S01]  /*0840*/  IMAD.IADD R7, R7, 0x1, R9 ;  /* 0x0000000107077824 */ /* 0x000fe200078e0209 */
[----:B------:R-:W4:Y:S01]  /*0850*/  LDC R12, c[0x0][0x608] ;  /* 0x00018200ff0c7b82 */ /* 0x000f220000000800 */
[----:B------:R-:W-:-:S03]  /*0860*/  MOV R9, 0xffffffff ;  /* 0xffffffff00097802 */ /* 0x000fc60000000f00 */
[-CC-:B0-----:R-:W-:Y:S02]  /*0870*/  SHF.R.U64 R20, R6, R10.reuse, R7.reuse ;  /* 0x0000000a06147219 */ /* 0x181fe40000001207 */
[----:B------:R-:W-:Y:S02]  /*0880*/  I2FP.F32.U32 R6, R3 ;  /* 0x0000000300067245 */ /* 0x000fe40000201000 */
[----:B------:R-:W0:Y:S01]  /*0890*/  LDC R26, c[0x0][0x658] ;  /* 0x00019600ff1a7b82 */ /* 0x000e220000000800 */
[----:B-1----:R-:W-:Y:S01]  /*08a0*/  ISETP.NE.U32.AND P0, PT, R28, RZ, PT ;  /* 0x000000ff1c00720c */ /* 0x002fe20003f05070 */
[----:B---3--:R-:W-:Y:S01]  /*08b0*/  IMAD.MOV R8, RZ, RZ, -R0 ;  /* 0x000000ffff087224 */ /* 0x008fe200078e0a00 */
[----:B------:R-:W-:Y:S01]  /*08c0*/  SHF.R.U32.HI R7, RZ, R10, R7 ;  /* 0x0000000aff077219 */ /* 0x000fe20000011607 */
[----:B------:R-:W-:Y:S01]  /*08d0*/  FMUL R6, R6, UR4 ;  /* 0x0000000406067c20 */ /* 0x000fe20008400000 */
[----:B------:R-:W-:-:S03]  /*08e0*/  ISETP.NE.AND.EX P0, PT, R29, RZ, PT, P0 ;  /* 0x000000ff1d00720c */ /* 0x000fc60003f05300 */
[----:B------:R-:W1:Y:S01]  /*08f0*/  LDC R14, c[0x0][0x148] ;  /* 0x00005200ff0e7b82 */ /* 0x000e620000000800 */
[----:B--2---:R-:W-:-:S07]  /*0900*/  IMAD R0, R5, R8, R4 ;  /* 0x0000000805007224 */ /* 0x004fce00078e0204 */
[----:B------:R-:W2:Y:S01]  /*0910*/  LDC R24, c[0x0][0x600] ;  /* 0x00018000ff187b82 */ /* 0x000ea20000000800 */
[-CC-:B----4-:R-:W-:Y:S02]  /*0920*/  SHF.R.U64 R30, R20, R12.reuse, R7.reuse ;  /* 0x0000000c141e7219 */ /* 0x190fe40000001207 */
[----:B------:R-:W-:Y:S01]  /*0930*/  SHF.R.U32.HI R5, RZ, R12, R7 ;  /* 0x0000000cff057219 */ /* 0x000fe20000011607 */
[----:B------:R-:W-:Y:S01]  /*0940*/  IMAD.MOV.U32 R7, RZ, RZ, 0x1 ;  /* 0x00000001ff077424 */ /* 0x000fe200078e00ff */
[----:B------:R3:W4:Y:S03]  /*0950*/  F2I.U32.TRUNC.NTZ R12, R6 ;  /* 0x00000006000c7305 */ /* 0x000726000020f000 */
[----:B------:R-:W1:Y:S01]  /*0960*/  LDC R15, c[0x0][0x648] ;  /* 0x00019200ff0f7b82 */ /* 0x000e620000000800 */
[-C--:B0-----:R-:W-:Y:S02]  /*0970*/  SHF.L.U32 R4, R9, R26.reuse, RZ ;  /* 0x0000001a09047219 */ /* 0x081fe400000006ff */
[----:B------:R-:W-:-:S02]  /*0980*/  SHF.R.U64 R32, R30, R26, R5 ;  /* 0x0000001a1e207219 */ /* 0x000fc40000001205 */
[----:B------:R-:W-:Y:S02]  /*0990*/  LOP3.LUT R11, RZ, R4, RZ, 0x33, !PT ;  /* 0x00000004ff0b7212 */ /* 0x000fe400078e33ff */
[-C--:B------:R-:W-:Y:S01]  /*09a0*/  SHF.R.U32.HI R5, RZ, R26.reuse, R5 ;  /* 0x0000001aff057219 */ /* 0x080fe20000011605 */
[----:B------:R-:W0:Y:S01]  /*09b0*/  LDC R21, c[0x0][0x638] ;  /* 0x00018e00ff157b82 */ /* 0x000e220000000800 */
[----:B------:R-:W-:Y:S01]  /*09c0*/  SHF.L.U32 R10, R7, R26, RZ ;  /* 0x0000001a070a7219 */ /* 0x000fe200000006ff */
[----:B------:R-:W-:-:S06]  /*09d0*/  IMAD.MOV.U32 R4, RZ, RZ, R32 ;  /* 0x000000ffff047224 */ /* 0x000fcc00078e0020 */
[----:B------:R-:W0:Y:S01]  /*09e0*/  LDC R152, c[0x0][0x610] ;  /* 0x00018400ff987b82 */ /* 0x000e220000000800 */
[----:B---34-:R-:W-:Y:S05]  /*09f0*/  @!P0 BRA `(.L_x_6) ;  /* 0x0000000000288947 */ /* 0x018fea0003800000 */
[----:B------:R-:W3:Y:S02]  /*0a00*/  LDC R9, c[0x0][0x64c] ;  /* 0x00019300ff097b82 */ /* 0x000ee40000000800 */
[----:B---3--:R-:W-:-:S05]  /*0a10*/  IADD3 R9, P0, R32, R9, RZ ;  /* 0x0000000920097210 */ /* 0x008fca0007f1e0ff */
        /* <DEDUP_REMOVED lines=8> */
.L_x_6:
[----:B-1----:R-:W-:Y:S01]  /*0aa0*/  SHF.R.U64 R4, R4, R15, R5 ;  /* 0x0000000f04047219 */ /* 0x002fe20000001205 */
[----:B------:R-:W-:Y:S01]  /*0ab0*/  IMAD.MOV R12, RZ, RZ, -R12 ;  /* 0x000000ffff0c7224 */ /* 0x000fe200078e0a0c */
[----:B------:R-:W-:Y:S02]  /*0ac0*/  LOP3.LUT R11, R30, R11, RZ, 0xc0, !PT ;  /* 0x0000000b1e0b7212 */ /* 0x000fe400078ec0ff */
[----:B--2---:R-:W-:Y:S01]  /*0ad0*/  IADD3 R5, R24, -0x1, RZ ;  /* 0xffffffff18057810 */ /* 0x004fe20007ffe0ff */
[----:B------:R-:W-:Y:S02]  /*0ae0*/  IMAD.MOV R6, RZ, RZ, -R4 ;  /* 0x000000ffff067224 */ /* 0x000fe400078e0a04 */
[----:B------:R-:W-:Y:S01]  /*0af0*/  @P3 IMAD R0, R14, R12, R3 ;  /* 0x0000000c0e003224 */ /* 0x000fe200078e0203 */
[----:B------:R-:W-:Y:S01]  /*0b00*/  LOP3.LUT R5, R20, R5, RZ, 0xc0, !PT ;  /* 0x0000000514057212 */ /* 0x000fe200078ec0ff */
[----:B------:R-:W-:Y:S02]  /*0b10*/  IMAD R11, R10, R4, R11 ;  /* 0x000000040a0b7224 */ /* 0x000fe400078e020b */
[----:B0-----:R-:W-:-:S02]  /*0b20*/  IMAD R3, R6, R21, R32 ;  /* 0x0000001506037224 */ /* 0x001fc400078e0220 */
[----:B------:R-:W-:Y:S02]  /*0b30*/  IMAD R152, R11, R152, R0 ;  /* 0x000000980b987224 */ /* 0x000fe400078e0200 */
[----:B------:R-:W-:Y:S02]  /*0b40*/  IMAD R3, R3, R24, R5 ;  /* 0x0000001803037224 */ /* 0x000fe400078e0205 */
[----:B------:R-:W-:-:S03]  /*0b50*/  IMAD.MOV.U32 R0, RZ, RZ, 0x1 ;  /* 0x00000001ff007424 */ /* 0x000fc600078e00ff */
[----:B------:R-:W-:Y:S02]  /*0b60*/  SEL R153, R3, R152, !P3 ;  /* 0x0000009803997207 */ /* 0x000fe40005800000 */
[----:B------:R-:W-:-:S07]  /*0b70*/  SEL R152, R152, R3, !P3 ;  /* 0x0000000398987207 */ /* 0x000fce0005800000 */
.L_x_4:
[----:B------:R-:W-:-:S08]  /*0b80*/  NOP ;  /* 0x0000000000007918 */ /* 0x000fd00000000000 */
[----:B------:R-:W0:Y:S02]  /*0b90*/  USETMAXREG.TRY_ALLOC.CTAPOOL UP0, 0xe8 ;  /* 0x000000e8000079c8 */ /* 0x000e240008000600 */
[----:B0-----:R-:W-:-:S13]  /*0ba0*/  PLOP3.LUT P0, PT, PT, PT, UP0, 0x80, 0x0 ;  /* 0x000000000000781c */ /* 0x001fda0003f0f008 */
[----:B------:R-:W-:Y:S05]  /*0bb0*/  @!P0 BRA `(.L_x_4) ;  /* 0xfffffffc00f08947 */ /* 0x000fea000383ffff */
[----:B------:R-:W-:Y:S01]  /*0bc0*/  ULDC.64 UR4, c[0x0][0x598] ;  /* 0x0001660000047ab9 */ /* 0x000fe20000000a00 */
[----:B------:R-:W-:Y:S01]  /*0bd0*/  ULDC.64 UR36, c[0x0][0x208] ;  /* 0x0000820000247ab9 */ /* 0x000fe20000000a00 */
[----:B------:R-:W-:-:S04]  /*0be0*/  ISETP.NE.U32.AND P0, PT, RZ, UR4, PT ;  /* 0x00000004ff007c0c */ /* 0x000fc8000bf05070 */
[----:B------:R-:W-:-:S13]  /*0bf0*/  ISETP.NE.AND.EX P0, PT, RZ, UR5, PT, P0 ;  /* 0x00000005ff007c0c */ /* 0x000fda000bf05300 */
[----:B------:R-:W-:Y:S05]  /*0c00*/  @!P0 BRA `(.L_x_7) ;  /* 0x00000000001c8947 */ /* 0x000fea0003800000 */
[----:B------:R-:W0:Y:S02]  /*0c10*/  LDC.64 R4, c[0x0][0x598] ;  /* 0x00016600ff047b82 */ /* 0x000e240000000a00 */
[----:B0-----:R-:W2:Y:S02]  /*0c20*/  LDG.E.64 R4, desc[UR36][R4.64] ;  /* 0x0000002404047981 */ /* 0x001ea4000c1e1b00 */
[----:B--2---:R-:W-:-:S04]  /*0c30*/  ISETP.NE.U32.AND P0, PT, R4, RZ, PT ;  /* 0x000000ff0400720c */ /* 0x004fc80003f05070 */
[----:B------:R-:W-:-:S13]  /*0c40*/  ISETP.NE.AND.EX P0, PT, R5, RZ, PT, P0 ;  /* 0x000000ff0500720c */ /* 0x000fda0003f05300 */
[----:B------:R-:W-:Y:S05]  /*0c50*/  @!P0 BRA `(.L_x_7) ;  /* 0x0000000000088947 */ /* 0x000fea0003800000 */
[----:B------:R0:W5:Y:S01]  /*0c60*/  LD.E R154, desc[UR36][R4.64] ;  /* 0x00000024049a7980 */ /* 0x000162000c101900 */
[----:B------:R-:W-:Y:S05]  /*0c70*/  BRA `(.L_x_8) ;  /* 0x0000000000247947 */ /* 0x000fea0003800000 */
.L_x_7:
[----:B------:R-:W-:Y:S02]  /*0c80*/  ULDC.64 UR4, c[0x0][0x588] ;  /* 0x0001620000047ab9 */ /* 0x000fe40000000a00 */
[----:B------:R-:W-:-:S04]  /*0c90*/  ISETP.NE.U32.AND P0, PT, RZ, UR4, PT ;  /* 0x00000004ff007c0c */ /* 0x000fc8000bf05070 */
[----:B------:R-:W-:-:S13]  /*0ca0*/  ISETP.NE.AND.EX P0, PT, RZ, UR5, PT, P0 ;  /* 0x00000005ff007c0c */ /* 0x000fda000bf05300 */
[----:B------:R-:W-:Y:S05]  /*0cb0*/  @!P0 BRA `(.L_x_9) ;  /* 0x00000000000c8947 */ /* 0x000fea0003800000 */
[----:B------:R-:W0:Y:S02]  /*0cc0*/  LDC.64 R154, c[0x0][0x588] ;  /* 0x00016200ff9a7b82 */ /* 0x000e240000000a00 */
[----:B0-----:R1:W5:Y:S01]  /*0cd0*/  LDG.E R154, desc[UR36][R154.64] ;  /* 0x000000249a9a7981 */ /* 0x001362000c1e1900 */
[----:B------:R-:W-:Y:S05]  /*0ce0*/  BRA `(.L_x_8) ;  /* 0x0000000000087947 */ /* 0x000fea0003800000 */
.L_x_9:
[----:B------:R-:W-:Y:S02]  /*0cf0*/  ULDC UR4, c[0x0][0x580] ;  /* 0x0001600000047ab9 */ /* 0x000fe40000000800 */
[----:B------:R-:W-:-:S07]  /*0d00*/  IMAD.U32 R154, RZ, RZ, UR4 ;  /* 0x00000004ff9a7e24 */ /* 0x000fce000f8e00ff */
.L_x_8:
[----:B------:R-:W-:Y:S02]  /*0d10*/  ULDC.64 UR4, c[0x0][0x5a0] ;  /* 0x0001680000047ab9 */ /* 0x000fe40000000a00 */
[----:B------:R-:W-:-:S04]  /*0d20*/  ISETP.NE.U32.AND P0, PT, RZ, UR4, PT ;  /* 0x00000004ff007c0c */ /* 0x000fc8000bf05070 */
[----:B------:R-:W-:-:S13]  /*0d30*/  ISETP.NE.AND.EX P0, PT, RZ, UR5, PT, P0 ;  /* 0x00000005ff007c0c */ /* 0x000fda000bf05300 */
[----:B------:R-:W-:Y:S05]  /*0d40*/  @!P0 BRA `(.L_x_10) ;  /* 0x00000000001c8947 */ /* 0x000fea0003800000 */
[----:B0-----:R-:W0:Y:S02]  /*0d50*/  LDC.64 R4, c[0x0][0x5a0] ;  /* 0x00016800ff047b82 */ /* 0x001e240000000a00 */
[----:B0-----:R-:W2:Y:S02]  /*0d60*/  LDG.E.64 R4, desc[UR36][R4.64] ;  /* 0x0000002404047981 */ /* 0x001ea4000c1e1b00 */
[----:B--2---:R-:W-:-:S04]  /*0d70*/  ISETP.NE.U32.AND P0, PT, R4, RZ, PT ;  /* 0x000000ff0400720c */ /* 0x004fc80003f05070 */
[----:B------:R-:W-:-:S13]  /*0d80*/  ISETP.NE.AND.EX P0, PT, R5, RZ, PT, P0 ;  /* 0x000000ff0500720c */ /* 0x000fda0003f05300 */
[----:B------:R-:W-:Y:S05]  /*0d90*/  @!P0 BRA `(.L_x_10) ;  /* 0x0000000000088947 */ /* 0x000fea0003800000 */
[----:B-1----:R0:W5:Y:S01]  /*0da0*/  LD.E R155, desc[UR36][R4.64] ;  /* 0x00000024049b7980 */ /* 0x002162000c101900 */
[----:B------:R-:W-:Y:S05]  /*0db0*/  BRA `(.L_x_11) ;  /* 0x0000000000247947 */ /* 0x000fea0003800000 */
.L_x_10:
[----:B------:R-:W-:Y:S02]  /*0dc0*/  ULDC.64 UR4, c[0x0][0x590] ;  /* 0x0001640000047ab9 */ /* 0x000fe40000000a00 */
[----:B------:R-:W-:-:S04]  /*0dd0*/  ISETP.NE.U32.AND P0, PT, RZ, UR4, PT ;  /* 0x00000004ff007c0c */ /* 0x000fc8000bf05070 */
[----:B------:R-:W-:-:S13]  /*0de0*/  ISETP.NE.AND.EX P0, PT, RZ, UR5, PT, P0 ;  /* 0x00000005ff007c0c */ /* 0x000fda000bf05300 */
[----:B------:R-:W-:Y:S05]  /*0df0*/  @!P0 BRA `(.L_x_12) ;  /* 0x00000000000c8947 */ /* 0x000fea0003800000 */
[----:B0-----:R-:W1:Y:S02]  /*0e00*/  LDC.64 R4, c[0x0][0x590] ;  /* 0x00016400ff047b82 */ /* 0x001e640000000a00 */
[----:B-1----:R1:W5:Y:S01]  /*0e10*/  LDG.E R155, desc[UR36][R4.64] ;  /* 0x00000024049b7981 */ /* 0x002362000c1e1900 */
[----:B------:R-:W-:Y:S05]  /*0e20*/  BRA `(.L_x_11) ;  /* 0x0000000000087947 */ /* 0x000fea0003800000 */
.L_x_12:
[----:B------:R-:W-:Y:S02]  /*0e30*/  ULDC UR4, c[0x0][0x584] ;  /* 0x0001610000047ab9 */ /* 0x000fe40000000800 */
[----:B-1----:R-:W-:-:S07]  /*0e40*/  IMAD.U32 R155, RZ, RZ, UR4 ;  /* 0x00000004ff9b7e24 */ /* 0x002fce000f8e00ff */
.L_x_11:
[----:B------:R-:W-:-:S13]  /*0e50*/  LOP3.LUT P0, RZ, R0, 0xff, RZ, 0xc0, !PT ;  /* 0x000000ff00ff7812 */ /* 0x000fda000780c0ff */
[----:B------:R-:W-:Y:S05]  /*0e60*/  @!P0 EXIT ;  /* 0x000000000000894d */ /* 0x000fea0003800000 */
[----:B------:R-:W-:Y:S01]  /*0e70*/  ULDC UR4, c[0x0][0x28c] ;  /* 0x0000a30000047ab9 */ /* 0x000fe20000000800 */
[----:B------:R-:W-:Y:S01]  /*0e80*/  LOP3.LUT R164, R19, 0x1, RZ, 0xfc, !PT ;  /* 0x0000000113a47812 */ /* 0x000fe200078efcff */
[----:B------:R-:W-:Y:S01]  /*0e90*/  UIADD3 UR4, UR4, 0x7f, URZ ;  /* 0x0000007f04047890 */ /* 0x000fe2000fffe03f */
[----:B------:R-:W-:Y:S01]  /*0ea0*/  UMOV UR38, URZ ;  /* 0x0000003f00267c82 */ /* 0x000fe20008000000 */
[----:B------:R-:W-:Y:S02]  /*0eb0*/  UMOV UR39, URZ ;  /* 0x0000003f00277c82 */ /* 0x000fe40008000000 */
[----:B------:R-:W-:-:S04]  /*0ec0*/  USHF.R.S32.HI UR5, URZ, 0x1f, UR4 ;  /* 0x0000001f3f057899 */ /* 0x000fc80008011404 */
[----:B------:R-:W-:-:S04]  /*0ed0*/  ULEA.HI UR5, UR5, UR4, URZ, 0x7 ;  /* 0x0000000405057291 */ /* 0x000fc8000f8f383f */
[----:B------:R-:W-:-:S12]  /*0ee0*/  USHF.R.S32.HI UR40, URZ, 0x7, UR5 ;  /* 0x000000073f287899 */ /* 0x000fd80008011405 */
.L_x_284:
[----:B------:R-:W-:Y:S01]  /*0ef0*/  LOP3.LUT R0, R18, 0x80, RZ, 0xc0, !PT ;  /* 0x0000008012007812 */ /* 0x000fe200078ec0ff */
[----:B--2---:R-:W2:Y:S01]  /*0f00*/  S2UR UR7, SR_CgaCtaId ;  /* 0x00000000000779c3 */ /* 0x004ea20000008800 */
[----:B------:R-:W-:Y:S02]  /*0f10*/  UMOV UR6, 0x400 ;  /* 0x0000040000067882 */ /* 0x000fe40000000000 */
[----:B------:R-:W-:-:S06]  /*0f20*/  SHF.R.U32.HI R0, RZ, 0x7, R0 ;  /* 0x00000007ff007819 */ /* 0x000fcc0000011600 */
[----:B---3--:R-:W3:Y:S01]  /*0f30*/  SHFL.IDX PT, R0, R0, RZ, 0x1f ;  /* 0x00001fff00007589 */ /* 0x008ee200000e0000 */
[----:B--2---:R-:W-:Y:S01]  /*0f40*/  ULEA UR42, UR7, UR6, 0x18 ;  /* 0x00000006072a7291 */ /* 0x004fe2000f8ec03f */
[----:B---3--:R-:W-:-:S13]  /*0f50*/  R2UR UR4, R0 ;  /* 0x00000000000472ca */ /* 0x008fda00000e0000 */
[----:B------:R-:W-:-:S04]  /*0f60*/  ULEA.HI UR5, UR4, UR4, URZ, 0x1 ;  /* 0x0000000404057291 */ /* 0x000fc8000f8f083f */
[----:B------:R-:W-:-:S04]  /*0f70*/  ULOP3.LUT UR5, UR5, 0x3fffe, URZ, 0xc0, !UPT ;  /* 0x0003fffe05057892 */ /* 0x000fc8000f8ec03f */
[----:B------:R-:W-:-:S03]  /*0f80*/  UIADD3 UR5, UR4, -UR5, URZ ;  /* 0x8000000504057290 */ /* 0x000fc6000fffe03f */
[----:B------:R-:W-:Y:S01]  /*0f90*/  ULDC UR4, c[0x0][0x28c] ;  /* 0x0000a30000047ab9 */ /* 0x000fe20000000800 */
[----:B------:R-:W-:Y:S01]  /*0fa0*/  ULEA UR5, UR5, UR42, 0xe ;  /* 0x0000002a05057291 */ /* 0x000fe2000f8e703f */
[----:B------:R-:W-:-:S03]  /*0fb0*/  ISETP.LT.AND P0, PT, RZ, UR4, PT ;  /* 0x00000004ff007c0c */ /* 0x000fc6000bf01270 */
[----:B------:R-:W-:-:S04]  /*0fc0*/  UIADD3 UR5, UR5, 0x100, URZ ;  /* 0x0000010005057890 */ /* 0x000fc8000fffe03f */
[----:B------:R-:W-:-:S04]  /*0fd0*/  USHF.R.U32.HI UR5, URZ, 0x4, UR5 ;  /* 0x000000043f057899 */ /* 0x000fc80008011605 */
[----:B------:R-:W-:Y:S02]  /*0fe0*/  ULOP3.LUT UR41, UR5, 0x3fff, URZ, 0xc0, !UPT ;  /* 0x00003fff05297892 */ /* 0x000fe4000f8ec03f */
[----:B-1--45:R-:W-:Y:S10]  /*0ff0*/  @P0 BRA `(.L_x_13) ;  /* 0x0000000000400947 */ /* 0x032ff40003800000 */
[----:B------:R-:W-:Y:S01]  /*1000*/  MOV R0, 0x0 ;  /* 0x0000000000007802 */ /* 0x000fe20000000f00 */
[----:B------:R-:W-:Y:S01]  /*1010*/  ULDC.64 UR4, c[0x4][0x68] ;  /* 0x01001a0000047ab9 */ /* 0x000fe20000000a00 */
[----:B------:R-:W-:Y:S01]  /*1020*/  ULDC.64 UR6, c[0x4][0x8] ;  /* 0x0100020000067ab9 */ /* 0x000fe20000000a00 */
[----:B01----:R-:W-:Y:S01]  /*1030*/  IMAD.U32 R4, RZ, RZ, UR4 ;  /* 0x00000004ff047e24 */ /* 0x003fe2000f8e00ff */
[----:B------:R0:W1:Y:S01]  /*1040*/  LDC.64 R14, c[0x4][R0] ;  /* 0x01000000000e7b82 */ /* 0x0000620000000a00 */
[----:B------:R-:W-:Y:S01]  /*1050*/  IMAD.U32 R5, RZ, RZ, UR5 ;  /* 0x00000005ff057e24 */ /* 0x000fe2000f8e00ff */
[----:B------:R-:W-:Y:S01]  /*1060*/  ULDC.64 UR4, c[0x4][0x70] ;  /* 0x01001c0000047ab9 */ /* 0x000fe20000000a00 */
[----:B------:R-:W-:Y:S01]  /*1070*/  IMAD.U32 R10, RZ, RZ, UR6 ;  /* 0x00000006ff0a7e24 */ /* 0x000fe2000f8e00ff */
[----:B------:R-:W-:Y:S01]  /*1080*/  MOV R6, UR4 ;  /* 0x0000000400067c02 */ /* 0x000fe20008000f00 */
[----:B------:R-:W-:Y:S02]  /*1090*/  IMAD.U32 R7, RZ, RZ, UR5 ;  /* 0x00000005ff077e24 */ /* 0x000fe4000f8e00ff */
[----:B------:R-:W-:-:S02]  /*10a0*/  IMAD.U32 R11, RZ, RZ, UR7 ;  /* 0x00000007ff0b7e24 */ /* 0x000fc4000f8e00ff */
[----:B------:R-:W-:Y:S02]  /*10b0*/  IMAD.MOV.U32 R8, RZ, RZ, 0x1e1 ;  /* 0x000001e1ff087424 */ /* 0x000fe400078e00ff */
[----:B------:R-:W-:Y:S02]  /*10c0*/  IMAD.MOV.U32 R12, RZ, RZ, 0x1 ;  /* 0x00000001ff0c7424 */ /* 0x000fe400078e00ff */
[----:B0-----:R-:W-:-:S07]  /*10d0*/  IMAD.MOV.U32 R13, RZ, RZ, RZ ;  /* 0x000000ffff0d7224 */ /* 0x001fce00078e00ff */
[----:B------:R-:W-:-:S07]  /*10e0*/  LEPC R20, `(.L_x_13) ;  /* 0x000000001014794e */ /* 0x000fce0000000000 */
[----:B-1---5:R-:W-:Y:S05]  /*10f0*/  CALL.ABS.NOINC R14 ;  /* 0x000000000e007343 */ /* 0x022fea0003c00000 */
.L_x_13:
[----:B------:R-:W-:-:S13]  /*1100*/  ISETP.NE.AND P0, PT, R164, 0x3, PT ;  /* 0x00000003a400780c */ /* 0x000fda0003f05270 */
[----:B------:R-:W-:Y:S05]  /*1110*/  @!P0 BRA `(.L_x_14) ;  /* 0x0000000000048947 */ /* 0x000fea0003800000 */
[----:B------:R-:W-:Y:S01]  /*1120*/  BPT.TRAP 0x1 ;  /* 0x000000040000795c */ /* 0x000fe20000300000 */
.L_x_14:
[----:B------:R-:W-:Y:S01]  /*1130*/  IMAD.U32 R0, RZ, RZ, UR38 ;  /* 0x00000026ff007e24 */ /* 0x000fe2000f8e00ff */
[----:B------:R-:W-:-:S04]  /*1140*/  MOV R3, UR39 ;  /* 0x0000002700037c02 */ /* 0x000fc80008000f00 */
[----:B------:R-:W-:Y:S02]  /*1150*/  LEA R3, R3, UR42, 0x3 ;  /* 0x0000002a03037c11 */ /* 0x000fe4000f8e18ff */
[----:B------:R-:W-:-:S04]  /*1160*/  SHF.L.U32 R0, R0, 0x1f, RZ ;  /* 0x0000001f00007819 */ /* 0x000fc800000006ff */
[----:B------:R2:W3:Y:S01]  /*1170*/  SYNCS.PHASECHK.TRANS64.TRYWAIT P1, [R3+URZ], R0 ;  /* 0x00000000030075a7 */ /* 0x0004e2000802017f */
[----:B------:R-:W-:Y:S05]  /*1180*/  @!P0 BRA `(.L_x_15) ;  /* 0x0000000000048947 */ /* 0x000fea0003800000 */
[----:B------:R-:W-:Y:S01]  /*1190*/  BPT.TRAP 0x1 ;  /* 0x000000040000795c */ /* 0x000fe20000300000 */
.L_x_15:
[----:B---3--:R-:W-:Y:S05]  /*11a0*/  @P1 BRA `(.L_x_16) ;  /* 0x0000000000081947 */ /* 0x008fea0003800000 */
[----:B------:R-:W3:Y:S02]  /*11b0*/  SYNCS.PHASECHK.TRANS64.TRYWAIT P1, [R3+URZ], R0 ;  /* 0x00000000030075a7 */ /* 0x000ee4000802017f */
[----:B---3--:R-:W-:Y:S05]  /*11c0*/  @!P1 BRA `(.L_x_17) ;  /* 0x000000b4009c9947 */ /* 0x008fea0003800000 */
.L_x_16:
[----:B------:R-:W-:-:S04]  /*11d0*/  UISETP.LT.AND UP0, UPT, UR40, 0x1, UPT ;  /* 0x000000012800788c */ /* 0x000fc8000bf01270 */
[----:B------:R-:W-:-:S04]  /*11e0*/  USEL UR4, UR40, 0x1, UP0 ;  /* 0x0000000128047887 */ /* 0x000fc80008000000 */
[----:B------:R-:W-:-:S06]  /*11f0*/  UIADD3 UR4, UR40, -UR4, URZ ;  /* 0x8000000428047290 */ /* 0x000fcc000fffe03f */
[----:B--23--:R-:W-:Y:S01]  /*1200*/  IMAD.U32 R0, RZ, RZ, UR4 ;  /* 0x00000004ff007e24 */ /* 0x00cfe2000f8e00ff */
[----:B------:R-:W-:Y:S05]  /*1210*/  WARPSYNC.ALL ;  /* 0x0000000000007948 */ /* 0x000fea0003800000 */
[----:B------:R-:W-:Y:S01]  /*1220*/  ISETP.GE.AND P1, PT, R0, 0x1, PT ;  /* 0x000000010000780c */ /* 0x000fe20003f26270 */
[----:B------:R-:W-:Y:S01]  /*1230*/  UIADD3 UR4, UR42, 0x20100, URZ ;  /* 0x000201002a047890 */ /* 0x000fe2000fffe03f */
[----:B------:R-:W-:Y:S01]  /*1240*/  WARPGROUP.ARRIVE ;  /* 0x00000000000079c5 */ /* 0x000fe20000000000 */
[----:B------:R-:W-:Y:S02]  /*1250*/  ULEA UR8, UR39, UR41, 0xc ;  /* 0x0000002927087291 */ /* 0x000fe4000f8e603f */
[----:B------:R-:W-:Y:S01]  /*1260*/  USHF.R.U32.HI UR4, URZ, 0x4, UR4 ;  /* 0x000000043f047899 */ /* 0x000fe20008011604 */
[----:B------:R-:W-:Y:S01]  /*1270*/  UMOV UR9, 0x40000040 ;  /* 0x4000004000097882 */ /* 0x000fe20000000000 */
[----:B------:R-:W-:-:S02]  /*1280*/  UMOV UR11, 0x40000040 ;  /* 0x40000040000b7882 */ /* 0x000fc40000000000 */
[----:B------:R-:W-:Y:S02]  /*1290*/  ULOP3.LUT UR4, UR4, 0x3fff, URZ, 0xc0, !UPT ;  /* 0x00003fff04047892 */ /* 0x000fe4000f8ec03f */
[----:B------:R-:W-:Y:S02]  /*12a0*/  UIADD3 UR12, UR8, 0x800, URZ ;  /* 0x00000800080c7890 */ /* 0x000fe4000fffe03f */
[----:B------:R-:W-:Y:S01]  /*12b0*/  ULOP3.LUT UR4, UR4, 0x4000000, URZ, 0xfc, !UPT ;  /* 0x0400000004047892 */ /* 0x000fe2000f8efc3f */
[----:B------:R-:W-:Y:S01]  /*12c0*/  UMOV UR15, UR11 ;  /* 0x0000000b000f7c82 */ /* 0x000fe20008000000 */
[----:B------:R-:W-:Y:S02]  /*12d0*/  UMOV UR13, 0x40000040 ;  /* 0x40000040000d7882 */ /* 0x000fe40000000000 */
[----:B------:R-:W-:-:S07]  /*12e0*/  ULEA UR6, UR39, UR4, 0xb ;  /* 0x0000000427067291 */ /* 0x000fce000f8e583f */
[----:B------:R-:W-:Y:S02]  /*12f0*/  UMOV UR10, UR6 ;  /* 0x00000006000a7c82 */ /* 0x000fe40008000000 */
[----:B------:R-:W-:Y:S01]  /*1300*/  HGMMA.64x128x16.F32 R88, gdesc[UR8].tnspA.tnspB, RZ, !UPT, gsb0 ;  /* 0x61e00000085879f0 */ /* 0x000fe2000c0008ff */
[----:B------:R-:W-:Y:S02]  /*1310*/  UMOV UR14, UR10 ;  /* 0x0000000a000e7c82 */ /* 0x000fe40008000000 */
[----:B------:R-:W-:Y:S02]  /*1320*/  WARPGROUP.DEPBAR.LE gsb0, 0x0 ;  /* 0x00008000000079c5 */ /* 0x000fe40000010000 */
[----:B------:R-:W-:-:S07]  /*1330*/  WARPGROUP.ARRIVE ;  /* 0x00000000000079c5 */ /* 0x000fce0000000000 */
[----:B------:R-:W-:Y:S01]  /*1340*/  HGMMA.64x128x16.F32 R24, gdesc[UR12].tnspA.tnspB, RZ, !UPT, gsb0 ;  /* 0x61e000000c1879f0 */ /* 0x000fe2000c0008ff */
[----:B------:R-:W-:Y:S02]  /*1350*/  UIADD3 UR12, UR8, 0x80, URZ ;  /* 0x00000080080c7890 */ /* 0x000fe4000fffe03f */
[----:B------:R-:W-:Y:S01]  /*1360*/  UIADD3 UR14, UR6, 0x80, URZ ;  /* 0x00000080060e7890 */ /* 0x000fe2000fffe03f */
[----:B------:R-:W-:Y:S01]  /*1370*/  UMOV UR13, 0x40000040 ;  /* 0x40000040000d7882 */ /* 0x000fe20000000000 */
[----:B------:R-:W-:Y:S01]  /*1380*/  UMOV UR15, 0x40000040 ;  /* 0x40000040000f7882 */ /* 0x000fe20000000000 */
[----:B------:R-:W-:Y:S02]  /*1390*/  WARPGROUP.DEPBAR.LE gsb0, 0x0 ;  /* 0x00008000000079c5 */ /* 0x000fe40000010000 */
[----:B------:R-:W-:-:S06]  /*13a0*/  WARPGROUP.ARRIVE ;  /* 0x00000000000079c5 */ /* 0x000fcc0000000000 */
[----:B------:R-:W-:Y:S01]  /*13b0*/  HGMMA.64x128x16.F32 R88, gdesc[UR12].tnspA.tnspB, R88, gsb0 ;  /* 0x61e000000c5879f0 */ /* 0x000fe20008000858 */
[----:B------:R-:W-:Y:S01]  /*13c0*/  UIADD3 UR12, UR8, 0x880, URZ ;  /* 0x00000880080c7890 */ /* 0x000fe2000fffe03f */
[----:B------:R-:W-:Y:S01]  /*13d0*/  UMOV UR13, 0x40000040 ;  /* 0x40000040000d7882 */ /* 0x000fe20000000000 */
[----:B------:R-:W-:Y:S02]  /*13e0*/  WARPGROUP.DEPBAR.LE gsb0, 0x0 ;  /* 0x00008000000079c5 */ /* 0x000fe40000010000 */
[----:B------:R-:W-:-:S07]  /*13f0*/  WARPGROUP.ARRIVE ;  /* 0x00000000000079c5 */ /* 0x000fce0000000000 */
[----:B------:R-:W-:Y:S01]  /*1400*/  HGMMA.64x128x16.F32 R24, gdesc[UR12].tnspA.tnspB, R24, gsb0 ;  /* 0x61e000000c1879f0 */ /* 0x000fe20008000818 */
        /* <DEDUP_REMOVED lines=71> */
[----:B------:R-:W-:Y:S03]  /*1880*/  HGMMA.64x128x16.F32 R24, gdesc[UR12].tnspA.tnspB, R24, gsb0 ;  /* 0x61e000000c1879f0 */ /* 0x000fe60008000818 */
[----:B------:R-:W-:Y:S02]  /*1890*/  WARPGROUP.DEPBAR.LE gsb0, 0x0 ;  /* 0x00008000000079c5 */ /* 0x000fe40000010000 */
[----:B------:R-:W-:Y:S05]  /*18a0*/  @!P1 BRA `(.L_x_18) ;  /* 0x0000000800289947 */ /* 0x000fea0003800000 */
[----:B------:R-:W-:-:S04]  /*18b0*/  UIADD3 UR5, UR39, 0x1, URZ ;  /* 0x0000000127057890 */ /* 0x000fc8000fffe03f */
[----:B------:R-:W-:-:S04]  /*18c0*/  UISETP.NE.AND UP0, UPT, UR5, 0x2, UPT ;  /* 0x000000020500788c */ /* 0x000fc8000bf05270 */
[----:B------:R-:W-:Y:S02]  /*18d0*/  USEL UR6, URZ, 0x1, UP0 ;  /* 0x000000013f067887 */ /* 0x000fe40008000000 */
[----:B------:R-:W-:Y:S02]  /*18e0*/  USEL UR5, UR5, URZ, UP0 ;  /* 0x0000003f05057287 */ /* 0x000fe40008000000 */
[----:B------:R-:W-:-:S06]  /*18f0*/  ULOP3.LUT UR6, UR38, UR6, URZ, 0x3c, !UPT ;  /* 0x0000000626067292 */ /* 0x000fcc000f8e3c3f */
[----:B01----:R-:W-:Y:S01]  /*1900*/  IMAD.U32 R5, RZ, RZ, UR6 ;  /* 0x00000006ff057e24 */ /* 0x003fe2000f8e00ff */
[----:B------:R-:W-:-:S06]  /*1910*/  UMOV UR6, UR39 ;  /* 0x0000002700067c82 */ /* 0x000fcc0008000000 */
.L_x_25:
[----:B01----:R-:W-:Y:S05]  /*1920*/  @!P0 BRA `(.L_x_19) ;  /* 0x0000000000048947 */ /* 0x003fea0003800000 */
[----:B------:R-:W-:Y:S01]  /*1930*/  BPT.TRAP 0x1 ;  /* 0x000000040000795c */ /* 0x000fe20000300000 */
.L_x_19:
[----:B------:R-:W0:Y:S01]  /*1940*/  S2UR UR8, SR_CgaCtaId ;  /* 0x00000000000879c3 */ /* 0x000e220000008800 */
[----:B------:R-:W-:Y:S01]  /*1950*/  UMOV UR7, 0x400 ;  /* 0x0000040000077882 */ /* 0x000fe20000000000 */
[----:B------:R-:W-:Y:S01]  /*1960*/  SHF.L.U32 R3, R5, 0x1f, RZ ;  /* 0x0000001f05037819 */ /* 0x000fe200000006ff */
[----:B0-----:R-:W-:-:S04]  /*1970*/  ULEA UR7, UR8, UR7, 0x18 ;  /* 0x0000000708077291 */ /* 0x001fc8000f8ec03f */
[----:B------:R-:W-:-:S09]  /*1980*/  ULEA UR8, UR5, UR7, 0x3 ;  /* 0x0000000705087291 */ /* 0x000fd2000f8e183f */
[----:B------:R0:W1:Y:S01]  /*1990*/  SYNCS.PHASECHK.TRANS64.TRYWAIT P1, [UR8], R3 ;  /* 0x00000003ff0075a7 */ /* 0x0000620008020148 */
[----:B------:R-:W-:Y:S05]  /*19a0*/  @!P0 BRA `(.L_x_20) ;  /* 0x0000000000048947 */ /* 0x000fea0003800000 */
[----:B------:R-:W-:Y:S01]  /*19b0*/  BPT.TRAP 0x1 ;  /* 0x000000040000795c */ /* 0x000fe20000300000 */
.L_x_20:
[----:B-1----:R-:W-:Y:S05]  /*19c0*/  @P1 BRA `(.L_x_21) ;  /* 0x0000000000081947 */ /* 0x002fea0003800000 */
[----:B------:R-:W1:Y:S02]  /*19d0*/  SYNCS.PHASECHK.TRANS64.TRYWAIT P1, [UR8], R3 ;  /* 0x00000003ff0075a7 */ /* 0x000e640008020148 */
[----:B-1----:R-:W-:Y:S05]  /*19e0*/  @!P1 BRA `(.L_x_22) ;  /* 0x000000ac00a89947 */ /* 0x002fea0003800000 */
.L_x_21:
[----:B------:R-:W-:Y:S01]  /*19f0*/  ULEA UR10, UR5, UR41, 0xc ;  /* 0x00000029050a7291 */ /* 0x000fe2000f8e603f */
[----:B------:R-:W-:Y:S01]  /*1a00*/  WARPGROUP.ARRIVE ;  /* 0x00000000000079c5 */ /* 0x000fe20000000000 */
[----:B------:R-:W-:Y:S01]  /*1a10*/  ULEA UR8, UR5, UR4, 0xb ;  /* 0x0000000405087291 */ /* 0x000fe2000f8e583f */
[----:B------:R-:W-:Y:S01]  /*1a20*/  UMOV UR13, 0x40000040 ;  /* 0x40000040000d7882 */ /* 0x000fe20000000000 */
[----:B------:R-:W-:-:S03]  /*1a30*/  UMOV UR15, 0x40000040 ;  /* 0x40000040000f7882 */ /* 0x000fc60000000000 */
[----:B------:R-:W-:Y:S02]  /*1a40*/  UMOV UR12, UR10 ;  /* 0x0000000a000c7c82 */ /* 0x000fe40008000000 */
[----:B------:R-:W-:Y:S02]  /*1a50*/  UMOV UR14, UR8 ;  /* 0x00000008000e7c82 */ /* 0x000fe40008000000 */
        /* <DEDUP_REMOVED lines=92> */
[----:B------:R-:W-:Y:S01]  /*2020*/  BPT.TRAP 0x1 ;  /* 0x000000040000795c */ /* 0x000fe20000300000 */
.L_x_23:
[----:B------:R-:W-:Y:S01]  /*2030*/  ULEA UR7, UR6, UR7, 0x3 ;  /* 0x0000000706077291 */ /* 0x000fe2000f8e183f */
[----:B------:R-:W-:-:S03]  /*2040*/  ISETP.GT.U32.AND P1, PT, R19, 0x1, PT ;  /* 0x000000011300780c */ /* 0x000fc60003f24070 */
[----:B------:R-:W-:-:S04]  /*2050*/  UIADD3 UR7, UR7, 0x10, URZ ;  /* 0x0000001007077890 */ /* 0x000fc8000fffe03f */
[----:B------:R-:W-:-:S09]  /*2060*/  UPRMT UR7, URZ, 0x654, UR7 ;  /* 0x000006543f077896 */ /* 0x000fd20008000007 */
[----:B------:R-:W-:Y:S01]  /*2070*/  SYNCS.ARRIVE.TRANS64.RED.A1T0 RZ, [UR7], RZ ;  /* 0x000000ffffff79a7 */ /* 0x000fe20008100407 */
[----:B------:R-:W-:Y:S05]  /*2080*/  @P1 BRA `(.L_x_24) ;  /* 0x0000000000041947 */ /* 0x000fea0003800000 */
[----:B------:R-:W-:Y:S01]  /*2090*/  BPT.TRAP 0x1 ;  /* 0x000000040000795c */ /* 0x000fe20000300000 */
.L_x_24:
[----:B------:R-:W-:Y:S01]  /*20a0*/  UIADD3 UR5, UR5, 0x1, URZ ;  /* 0x0000000105057890 */ /* 0x000fe2000fffe03f */
[C---:B------:R-:W-:Y:S01]  /*20b0*/  ISETP.GT.AND P1, PT, R0.reuse, 0x1, PT ;  /* 0x000000010000780c */ /* 0x040fe20003f24270 */
[----:B------:R-:W-:Y:S01]  /*20c0*/  UIADD3 UR6, UR6, 0x1, URZ ;  /* 0x0000000106067890 */ /* 0x000fe2000fffe03f */
[----:B------:R-:W-:Y:S01]  /*20d0*/  VIADD R0, R0, 0xffffffff ;  /* 0xffffffff00007836 */ /* 0x000fe20000000000 */
[----:B------:R-:W-:Y:S02]  /*20e0*/  UISETP.NE.AND UP0, UPT, UR5, 0x2, UPT ;  /* 0x000000020500788c */ /* 0x000fe4000bf05270 */
[----:B------:R-:W-:Y:S02]  /*20f0*/  UISETP.NE.AND UP1, UPT, UR6, 0x2, UPT ;  /* 0x000000020600788c */ /* 0x000fe4000bf25270 */
[----:B------:R-:W-:Y:S02]  /*2100*/  USEL UR7, URZ, 0x1, UP0 ;  /* 0x000000013f077887 */ /* 0x000fe40008000000 */
[----:B------:R-:W-:-:S02]  /*2110*/  USEL UR5, UR5, URZ, UP0 ;  /* 0x0000003f05057287 */ /* 0x000fc40008000000 */
[----:B------:R-:W-:Y:S02]  /*2120*/  USEL UR6, UR6, URZ, UP1 ;  /* 0x0000003f06067287 */ /* 0x000fe40008800000 */
[----:B------:R-:W-:Y:S01]  /*2130*/  LOP3.LUT R5, R5, UR7, RZ, 0x3c, !PT ;  /* 0x0000000705057c12 */ /* 0x000fe2000f8e3cff */
[----:B------:R-:W-:Y:S09]  /*2140*/  @P1 BRA `(.L_x_25) ;  /* 0xfffffff400f41947 */ /* 0x000ff2000383ffff */
.L_x_18:
[----:B------:R-:W2:Y:S02]  /*2150*/  LDC R0, c[0x0][0x28c] ;  /* 0x0000a300ff007b82 */ /* 0x000ea40000000800 */
[----:B--2---:R-:W-:-:S13]  /*2160*/  ISETP.GE.AND P1, PT, R0, 0x1, PT ;  /* 0x000000010000780c */ /* 0x004fda0003f26270 */
[----:B------:R-:W-:Y:S05]  /*2170*/  @!P1 BRA `(.L_x_26) ;  /* 0x0000000000409947 */ /* 0x000fea0003800000 */
[----:B------:R-:W-:Y:S05]  /*2180*/  @!P0 BRA `(.L_x_27) ;  /* 0x0000000000048947 */ /* 0x000fea0003800000 */
[----:B------:R-:W-:Y:S01]  /*2190*/  BPT.TRAP 0x1 ;  /* 0x000000040000795c */ /* 0x000fe20000300000 */
.L_x_27:
[----:B------:R-:W2:Y:S01]  /*21a0*/  S2UR UR6, SR_CgaCtaId ;  /* 0x00000000000679c3 */ /* 0x000ea20000008800 */
[----:B------:R-:W-:Y:S01]  /*21b0*/  UISETP.LT.AND UP0, UPT, UR40, 0x1, UPT ;  /* 0x000000012800788c */ /* 0x000fe2000bf01270 */
[----:B------:R-:W-:Y:S01]  /*21c0*/  ISETP.GT.U32.AND P0, PT, R19, 0x1, PT ;  /* 0x000000011300780c */ /* 0x000fe20003f04070 */
[----:B------:R-:W-:Y:S02]  /*21d0*/  UMOV UR5, 0x400 ;  /* 0x0000040000057882 */ /* 0x000fe40000000000 */
[----:B------:R-:W-:-:S04]  /*21e0*/  USEL UR4, UR40, 0x1, UP0 ;  /* 0x0000000128047887 */ /* 0x000fc80008000000 */
[----:B------:R-:W-:-:S04]  /*21f0*/  UIADD3 UR4, UR39, UR40, -UR4 ;  /* 0x0000002827047290 */ /* 0x000fc8000fffe804 */
[----:B------:R-:W-:-:S04]  /*2200*/  USHF.L.U32 UR4, UR4, 0x3, URZ ;  /* 0x0000000304047899 */ /* 0x000fc8000800063f */
[----:B------:R-:W-:Y:S02]  /*2210*/  ULOP3.LUT UR4, UR4, 0x8, URZ, 0xc0, !UPT ;  /* 0x0000000804047892 */ /* 0x000fe4000f8ec03f */
[----:B--2---:R-:W-:-:S04]  /*2220*/  ULEA UR5, UR6, UR5, 0x18 ;  /* 0x0000000506057291 */ /* 0x004fc8000f8ec03f */
[----:B------:R-:W-:-:S04]  /*2230*/  UIADD3 UR4, UR5, 0x10, UR4 ;  /* 0x0000001005047890 */ /* 0x000fc8000fffe004 */
[----:B------:R-:W-:-:S09]  /*2240*/  UPRMT UR4, URZ, 0x654, UR4 ;  /* 0x000006543f047896 */ /* 0x000fd20008000004 */
[----:B------:R-:W-:Y:S01]  /*2250*/  SYNCS.ARRIVE.TRANS64.RED.A1T0 RZ, [UR4], RZ ;  /* 0x000000ffffff79a7 */ /* 0x000fe20008100404 */
[----:B------:R-:W-:Y:S05]  /*2260*/  @P0 BRA `(.L_x_26) ;  /* 0x0000000000040947 */ /* 0x000fea0003800000 */
[----:B------:R-:W-:Y:S01]  /*2270*/  BPT.TRAP 0x1 ;  /* 0x000000040000795c */ /* 0x000fe20000300000 */
.L_x_26:
[----:B------:R-:W2:Y:S01]  /*2280*/  LDC R6, c[0x0][0x288] ;  /* 0x0000a200ff067b82 */ /* 0x000ea20000000800 */
[----:B01----:R-:W-:Y:S01]  /*2290*/  LOP3.LUT R4, R18, 0x60, RZ, 0xc0, !PT ;  /* 0x0000006012047812 */ /* 0x003fe200078ec0ff */
[----:B------:R-:W-:Y:S01]  /*22a0*/  UIADD3 UR39, UR40, UR39, URZ ;  /* 0x0000002728277290 */ /* 0x000fe2000fffe03f */
[----:B------:R-:W-:Y:S01]  /*22b0*/  LOP3.LUT R0, R22, 0x1, RZ, 0xc0, !PT ;  /* 0x0000000116007812 */ /* 0x000fe200078ec0ff */
[----:B------:R-:W-:Y:S01]  /*22c0*/  IMAD.SHL.U32 R13, R153, 0x80, RZ ;  /* 0x00000080990d7824 */ /* 0x000fe200078e00ff */
[----:B------:R-:W-:Y:S01]  /*22d0*/  SHF.R.U32.HI R3, RZ, 0x2, R18 ;  /* 0x00000002ff037819 */ /* 0x000fe20000011612 */
[----:B------:R-:W-:Y:S01]  /*22e0*/  USHF.R.U32.HI UR4, URZ, 0x1, UR39 ;  /* 0x000000013f047899 */ /* 0x000fe20008011627 */
[----:B------:R-:W-:Y:S01]  /*22f0*/  SHF.R.U32.HI R10, RZ, 0x1, R4 ;  /* 0x00000001ff0a7819 */ /* 0x000fe20000011604 */
[----:B------:R-:W-:Y:S01]  /*2300*/  IMAD.SHL.U32 R4, R0, 0x40, RZ ;  /* 0x0000004000047824 */ /* 0x000fe200078e00ff */
[----:B------:R-:W-:Y:S01]  /*2310*/  LOP3.LUT R3, R3, 0x7, RZ, 0xc0, !PT ;  /* 0x0000000703037812 */ /* 0x000fe200078ec0ff */
[----:B------:R-:W-:Y:S01]  /*2320*/  IMAD.SHL.U32 R15, R152, 0x100, RZ ;  /* 0x00000100980f7824 */ /* 0x000fe200078e00ff */
[----:B------:R-:W-:Y:S01]  /*2330*/  ULOP3.LUT UR4, UR4, 0x1, URZ, 0xc0, !UPT ;  /* 0x0000000104047892 */ /* 0x000fe2000f8ec03f */
[----:B------:R-:W-:Y:S01]  /*2340*/  SHF.R.S32.HI R21, RZ, 0x1f, R23 ;  /* 0x0000001fff157819 */ /* 0x000fe20000011417 */
[----:B------:R-:W-:Y:S01]  /*2350*/  ULDC UR8, c[0x0][0x284] ;  /* 0x0000a10000087ab9 */ /* 0x000fe20000000800 */
[--C-:B------:R-:W-:Y:S01]  /*2360*/  IADD3 R5, RZ, -R10, -R3.reuse ;  /* 0x8000000aff057210 */ /* 0x100fe20007ffe803 */
[----:B------:R-:W-:Y:S01]  /*2370*/  UISETP.GT.U32.AND UP1, UPT, UR39, 0x1, UPT ;  /* 0x000000012700788c */ /* 0x000fe2000bf24070 */
[----:B------:R-:W-:Y:S01]  /*2380*/  LOP3.LUT R3, R4, 0x40, R3, 0xe2, !PT ;  /* 0x0000004004037812 */ /* 0x000fe200078ee203 */
[----:B------:R-:W-:Y:S01]  /*2390*/  UISETP.NE.U32.AND UP0, UPT, UR4, 0x1, UPT ;  /* 0x000000010400788c */ /* 0x000fe2000bf05070 */
[----:B------:R-:W-:Y:S01]  /*23a0*/  LOP3.LUT R4, R18, 0x3, RZ, 0xc0, !PT ;  /* 0x0000000312047812 */ /* 0x000fe200078ec0ff */
[----:B------:R-:W-:Y:S01]  /*23b0*/  ULDC.64 UR6, c[0x0][0x5d0] ;  /* 0x0001740000067ab9 */ /* 0x000fe20000000a00 */
[----:B------:R-:W-:Y:S01]  /*23c0*/  UISETP.LT.U32.AND UP1, UPT, UR40, 0x2, UP1 ;  /* 0x000000022800788c */ /* 0x000fe20008f21070 */
[----:B------:R-:W-:Y:S01]  /*23d0*/  IMAD.WIDE R8, R152, 0x100, RZ ;  /* 0x0000010098087825 */ /* 0x000fe200078e02ff */
[----:B------:R-:W-:Y:S01]  /*23e0*/  UISETP.GT.U32.AND UP0, UPT, UR40, 0x1, !UP0 ;  /* 0x000000012800788c */ /* 0x000fe2000c704070 */
[----:B--2---:R-:W-:-:S02]  /*23f0*/  ISETP.GE.AND P0, PT, R13, R6, PT ;  /* 0x000000060d00720c */ /* 0x004fc40003f06270 */
[----:B------:R-:W-:Y:S01]  /*2400*/  IMAD R12, R4, -0x2, R6 ;  /* 0xfffffffe040c7824 */ /* 0x000fe200078e0206 */
[----:B------:R-:W-:Y:S01]  /*2410*/  SHF.L.U32 R6, R18, 0x1, RZ ;  /* 0x0000000112067819 */ /* 0x000fe200000006ff */
[----:B------:R-:W-:Y:S01]  /*2420*/  IMAD R4, R21, UR6, RZ ;  /* 0x0000000615047c24 */ /* 0x000fe2000f8e02ff */
[----:B------:R-:W-:Y:S01]  /*2430*/  ISETP.GE.OR P0, PT, R15, UR8, P0 ;  /* 0x000000080f007c0c */ /* 0x000fe20008706670 */
[----:B------:R-:W-:Y:S01]  /*2440*/  IMAD R0, R0, -0x40, R5 ;  /* 0xffffffc000007824 */ /* 0x000fe200078e0205 */
[----:B------:R-:W-:Y:S01]  /*2450*/  LOP3.LUT R6, R13, 0x6, R6, 0xf8, !PT ;  /* 0x000000060d067812 */ /* 0x000fe200078ef806 */
[----:B------:R-:W-:Y:S01]  /*2460*/  USEL UR5, URZ, 0x1, !UP1 ;  /* 0x000000013f057887 */ /* 0x000fe2000c800000 */
[----:B------:R-:W-:Y:S01]  /*2470*/  IMAD R11, R23, UR7, R4 ;  /* 0x00000007170b7c24 */ /* 0x000fe2000f8e0204 */
[----:B------:R-:W-:Y:S01]  /*2480*/  USEL UR4, URZ, 0x1, !UP0 ;  /* 0x000000013f047887 */ /* 0x000fe2000c000000 */
[----:B------:R-:W-:Y:S01]  /*2490*/  SHF.R.S32.HI R7, RZ, 0x1f, R6 ;  /* 0x0000001fff077819 */ /* 0x000fe20000011406 */
[----:B------:R-:W-:Y:S01]  /*24a0*/  ULOP3.LUT UR39, UR39, 0x1, URZ, 0xc0, !UPT ;  /* 0x0000000127277892 */ /* 0x000fe2000f8ec03f */
[----:B------:R-:W-:Y:S01]  /*24b0*/  LOP3.LUT R153, R8, R3, R10, 0xfe, !PT ;  /* 0x0000000308997212 */ /* 0x000fe200078efe0a */
[----:B------:R-:W-:Y:S01]  /*24c0*/  ULOP3.LUT UR38, UR4, UR38, UR5, 0x96, !UPT ;  /* 0x0000002604267292 */ /* 0x000fe2000f8e9605 */
[----:B------:R-:W-:Y:S01]  /*24d0*/  IADD3 R3, -R15, UR8, R0 ;  /* 0x000000080f037c10 */ /* 0x000fe2000fffe100 */
[----:B------:R-:W-:-:S04]  /*24e0*/  IMAD.WIDE.U32 R4, R23, UR6, R6 ;  /* 0x0000000617047c25 */ /* 0x000fc8000f8e0006 */
[----:B------:R-:W-:Y:S02]  /*24f0*/  IMAD.IADD R11, R5, 0x1, R11 ;  /* 0x00000001050b7824 */ /* 0x000fe400078e020b */
[----:B------:R-:W-:Y:S02]  /*2500*/  IMAD.IADD R0, R12, 0x1, -R13 ;  /* 0x000000010c007824 */ /* 0x000fe400078e0a0d */
[----:B------:R-:W-:Y:S02]  /*2510*/  IMAD.MOV.U32 R152, RZ, RZ, -0x1 ;  /* 0xffffffffff987424 */ /* 0x000fe400078e00ff */
[----:B------:R-:W-:Y:S01]  /*2520*/  IMAD.MOV.U32 R10, RZ, RZ, R4 ;  /* 0x000000ffff0a7224 */ /* 0x000fe200078e0004 */
[----:B------:R-:W-:Y:S06]  /*2530*/  @P0 BRA `(.L_x_28) ;  /* 0x00000084006c0947 */ /* 0x000fec0003800000 */
[----:B------:R-:W0:Y:S01]  /*2540*/  LDC.64 R4, c[0x0][0x5c8] ;  /* 0x00017200ff047b82 */ /* 0x000e220000000a00 */
[----:B-----5:R-:W-:Y:S01]  /*2550*/  FSETP.NEU.AND P0, PT, R155, RZ, PT ;  /* 0x000000ff9b00720b */ /* 0x020fe20003f0d000 */
[----:B------:R-:W-:Y:S01]  /*2560*/  BSSY B0, `(.L_x_28) ;  /* 0x0000858000007945 */ /* 0x000fe20003800000 */
[----:B------:R-:W-:-:S04]  /*2570*/  ISETP.GT.AND P3, PT, R3, RZ, PT ;  /* 0x000000ff0300720c */ /* 0x000fc80003f64270 */
[----:B------:R-:W-:Y:S01]  /*2580*/  ISETP.GT.AND P1, PT, R0, RZ, P3 ;  /* 0x000000ff0000720c */ /* 0x000fe20001f24270 */
[-C--:B0-----:R-:W-:Y:S02]  /*2590*/  IMAD R12, R9, R4.reuse, RZ ;  /* 0x00000004090c7224 */ /* 0x081fe400078e02ff */
[----:B------:R-:W-:-:S04]  /*25a0*/  IMAD.WIDE.U32 R166, R153, R4, R10 ;  /* 0x0000000499a67225 */ /* 0x000fc800078e000a */
[----:B------:R-:W-:-:S04]  /*25b0*/  IMAD R11, R153, R5, R12 ;  /* 0x00000005990b7224 */ /* 0x000fc800078e020c */
[----:B------:R-:W-:Y:S01]  /*25c0*/  IMAD.IADD R169, R167, 0x1, R11 ;  /* 0x00000001a7a97824 */ /* 0x000fe200078e020b */
[----:B------:R-:W-:Y:S06]  /*25d0*/  @!P0 BRA `(.L_x_29) ;  /* 0x00000060000c8947 */ /* 0x000fec0003800000 */
[----:B------:R-:W0:Y:S01]  /*25e0*/  LDC.64 R12, c[0x0][0x5b8] ;  /* 0x00016e00ff0c7b82 */ /* 0x000e220000000a00 */
[----:B------:R-:W-:-:S07]  /*25f0*/  ULDC.64 UR4, c[0x0][0x5c0] ;  /* 0x0001700000047ab9 */ /* 0x000fce0000000a00 */
[----:B------:R-:W1:Y:S08]  /*2600*/  LDC.64 R14, c[0x0][0x5b0] ;  /* 0x00016c00ff0e7b82 */ /* 0x000e700000000a00 */
[----:B------:R-:W2:Y:S01]  /*2610*/  LDC.64 R10, c[0x0][0x5a8] ;  /* 0x00016a00ff0a7b82 */ /* 0x000ea20000000a00 */
[----:B0-----:R-:W-:-:S04]  /*2620*/  IMAD R20, R21, R12, RZ ;  /* 0x0000000c15147224 */ /* 0x001fc800078e02ff */
[C---:B------:R-:W-:Y:S02]  /*2630*/  IMAD R13, R23.reuse, R13, R20 ;  /* 0x0000000d170d7224 */ /* 0x040fe400078e0214 */
[----:B------:R-:W-:-:S04]  /*2640*/  IMAD.WIDE.U32 R20, R23, R12, R6 ;  /* 0x0000000c17147225 */ /* 0x000fc800078e0006 */
[----:B-1----:R-:W-:Y:S01]  /*2650*/  IMAD R156, R9, R14, RZ ;  /* 0x0000000e099c7224 */ /* 0x002fe200078e02ff */
[----:B------:R-:W-:-:S03]  /*2660*/  IADD3 R157, R21, R13, RZ ;  /* 0x0000000d159d7210 */ /* 0x000fc60007ffe0ff */
[----:B------:R-:W-:Y:S02]  /*2670*/  IMAD R167, R153, R15, R156 ;  /* 0x0000000f99a77224 */ /* 0x000fe400078e029c */
[----:B------:R-:W-:-:S04]  /*2680*/  IMAD.MOV.U32 R156, RZ, RZ, R20 ;  /* 0x000000ffff9c7224 */ /* 0x000fc800078e0014 */
[----:B------:R-:W-:-:S04]  /*2690*/  IMAD.WIDE.U32 R158, R153, R14, R156 ;  /* 0x0000000e999e7225 */ /* 0x000fc800078e009c */
[----:B------:R-:W-:Y:S01]  /*26a0*/  IMAD.IADD R159, R159, 0x1, R167 ;  /* 0x000000019f9f7824 */ /* 0x000fe200078e02a7 */
[----:B--2---:R-:W-:-:S04]  /*26b0*/  LEA R160, P0, R158, R10, 0x1 ;  /* 0x0000000a9ea07211 */ /* 0x004fc800078008ff */
[----:B------:R-:W-:-:S05]  /*26c0*/  LEA.HI.X R161, R158, R11, R159, 0x1, P0 ;  /* 0x0000000b9ea17211 */ /* 0x000fca00000f0c9f */
[----:B------:R-:W2:Y:S01]  /*26d0*/  @P1 LDG.E.LTC128B.U16 R165, desc[UR36][R160.64] ;  /* 0x00000024a0a51981 */ /* 0x000ea2000c1e1520 */
[----:B------:R-:W-:Y:S01]  /*26e0*/  IMAD.WIDE.U32 R162, R153, R14, R6 ;  /* 0x0000000e99a27225 */ /* 0x000fe200078e0006 */
[----:B------:R-:W-:Y:S01]  /*26f0*/  ISETP.GT.AND P2, PT, R0, 0x1, P3 ;  /* 0x000000010000780c */ /* 0x000fe20001f44270 */
[----:B------:R-:W-:Y:S02]  /*2700*/  BSSY B1, `(.L_x_30) ;  /* 0x0000012000017945 */ /* 0x000fe40003800000 */
[----:B------:R-:W-:Y:S02]  /*2710*/  IMAD.IADD R163, R167, 0x1, R163 ;  /* 0x00000001a7a37824 */ /* 0x000fe400078e02a3 */
[----:B------:R-:W-:-:S04]  /*2720*/  IMAD.WIDE.U32 R162, R23, R12, R162 ;  /* 0x0000000c17a27225 */ /* 0x000fc800078e00a2 */
[----:B--2---:R-:W-:-:S05]  /*2730*/  HADD2.F32 R158, -RZ, R165.H0_H0 ;  /* 0x200000a5ff9e7230 */ /* 0x004fca0000004100 */
[----:B------:R-:W-:Y:S01]  /*2740*/  FMUL R159, R158, R155 ;  /* 0x0000009b9e9f7220 */ /* 0x000fe20000400000 */
[----:B------:R-:W-:-:S03]  /*2750*/  LEA R158, P0, R166, UR4, 0x1 ;  /* 0x00000004a69e7c11 */ /* 0x000fc6000f8008ff */
[----:B------:R-:W-:Y:S01]  /*2760*/  FFMA R159, R88, R154, R159 ;  /* 0x0000009a589f7223 */ /* 0x000fe2000000009f */
[----:B------:R-:W-:-:S04]  /*2770*/  IMAD.IADD R88, R13, 0x1, R163 ;  /* 0x000000010d587824 */ /* 0x000fc800078e02a3 */
[----:B------:R-:W-:Y:S02]  /*2780*/  F2FP.F16.F32.PACK_AB R161, RZ, R159 ;  /* 0x0000009fffa1723e */ /* 0x000fe400000000ff */
[----:B------:R-:W-:Y:S02]  /*2790*/  LEA.HI.X R159, R166, UR5, R169, 0x1, P0 ;  /* 0x00000005a69f7c11 */ /* 0x000fe400080f0ca9 */
[----:B------:R-:W-:Y:S02]  /*27a0*/  PRMT R163, R161, 0x7610, R163 ;  /* 0x00007610a1a37816 */ /* 0x000fe400000000a3 */
[----:B------:R-:W-:-:S03]  /*27b0*/  LEA R160, P0, R162, R10, 0x1 ;  /* 0x0000000aa2a07211 */ /* 0x000fc600078008ff */
[----:B------:R0:W-:Y:S01]  /*27c0*/  @P1 STG.E.U16 desc[UR36][R158.64], R163 ;  /* 0x000000a39e001986 */ /* 0x0001e2000c101524 */
[----:B------:R-:W-:Y:S01]  /*27d0*/  LEA.HI.X R161, R162, R11, R88, 0x1, P0 ;  /* 0x0000000ba2a17211 */ /* 0x000fe200000f0c58 */
[C---:B------:R-:W-:Y:S01]  /*27e0*/  IMAD.SHL.U32 R162, R14.reuse, 0x8, RZ ;  /* 0x000000080ea27824 */ /* 0x040fe200078e00ff */
[----:B0-----:R-:W-:Y:S01]  /*27f0*/  SHF.L.U64.HI R163, R14, 0x3, R15 ;  /* 0x000000030ea37819 */ /* 0x001fe2000001020f */
[----:B------:R-:W-:Y:S06]  /*2800*/  @!P2 BRA `(.L_x_31) ;  /* 0x000000000004a947 */ /* 0x000fec0003800000 */
[----:B------:R0:W5:Y:S02]  /*2810*/  LDG.E.LTC128B.U16 R165, desc[UR36][R160.64+0x2] ;  /* 0x00000224a0a57981 */ /* 0x000164000c1e1520 */
.L_x_31:
[----:B------:R-:W-:Y:S05]  /*2820*/  BSYNC B1 ;  /* 0x0000000000017941 */ /* 0x000fea0003800000 */
.L_x_30:
[----:B-----5:R-:W-:Y:S01]  /*2830*/  HADD2.F32 R88, -RZ, R165.H0_H0 ;  /* 0x200000a5ff587230 */ /* 0x020fe20000004100 */
[----:B------:R-:W-:Y:S01]  /*2840*/  ISETP.GT.AND P0, PT, R3, 0x8, PT ;  /* 0x000000080300780c */ /* 0x000fe20003f04270 */
[----:B------:R-:W-:Y:S01]  /*2850*/  IMAD.WIDE.U32 R170, R153, R14, R162 ;  /* 0x0000000e99aa7225 */ /* 0x000fe200078e00a2 */
[----:B------:R-:W-:-:S03]  /*2860*/  PRMT R172, R165, 0x7610, R172 ;  /* 0x00007610a5ac7816 */ /* 0x000fc600000000ac */
[----:B------:R-:W-:Y:S01]  /*2870*/  FMUL R88, R88, R155 ;  /* 0x0000009b58587220 */ /* 0x000fe20000400000 */
[----:B------:R-:W-:Y:S01]  /*2880*/  IMAD.IADD R169, R167, 0x1, R171 ;  /* 0x00000001a7a97824 */ /* 0x000fe200078e02ab */
[----:B------:R-:W-:Y:S02]  /*2890*/  IADD3 R166, P4, R20, R170, RZ ;  /* 0x000000aa14a67210 */ /* 0x000fe40007f9e0ff */
[----:B------:R-:W-:Y:S01]  /*28a0*/  FFMA R89, R89, R154, R88 ;  /* 0x0000009a59597223 */ /* 0x000fe20000000058 */
[----:B------:R-:W-:Y:S02]  /*28b0*/  ISETP.GT.AND P1, PT, R0, RZ, P0 ;  /* 0x000000ff0000720c */ /* 0x000fe40000724270 */
[----:B------:R-:W-:Y:S02]  /*28c0*/  IADD3.X R167, R169, R157, RZ, P4, !PT ;  /* 0x0000009da9a77210 */ /* 0x000fe400027fe4ff */
[----:B------:R-:W-:Y:S02]  /*28d0*/  F2FP.F16.F32.PACK_AB R168, RZ, R89 ;  /* 0x00000059ffa8723e */ /* 0x000fe400000000ff */
[----:B------:R-:W-:-:S02]  /*28e0*/  LEA R88, P4, R166, R10, 0x1 ;  /* 0x0000000aa6587211 */ /* 0x000fc400078808ff */
[----:B------:R-:W-:Y:S02]  /*28f0*/  PRMT R171, R168, 0x7610, R171 ;  /* 0x00007610a8ab7816 */ /* 0x000fe400000000ab */
[----:B------:R-:W-:-:S03]  /*2900*/  LEA.HI.X R89, R166, R11, R167, 0x1, P4 ;  /* 0x0000000ba6597211 */ /* 0x000fc600020f0ca7 */
[----:B------:R1:W-:Y:S04]  /*2910*/  @P2 STG.E.U16 desc[UR36][R158.64+0x2], R171 ;  /* 0x000002ab9e002986 */ /* 0x0003e8000c101524 */
[----:B------:R2:W3:Y:S01]  /*2920*/  @P1 LDG.E.LTC128B.U16 R172, desc[UR36][R88.64] ;  /* 0x0000002458ac1981 */ /* 0x0004e2000c1e1520 */
[----:B------:R-:W-:Y:S01]  /*2930*/  IMAD.SHL.U32 R165, R4, 0x10, RZ ;  /* 0x0000001004a57824 */ /* 0x000fe200078e00ff */
[----:B------:R-:W-:Y:S01]  /*2940*/  IADD3 R170, P2, R6, R170, RZ ;  /* 0x000000aa06aa7210 */ /* 0x000fe20007f5e0ff */
[----:B------:R-:W-:Y:S03]  /*2950*/  BSSY B1, `(.L_x_32) ;  /* 0x0000011000017945 */ /* 0x000fe60003800000 */
[----:B------:R-:W-:Y:S01]  /*2960*/  IADD3 R168, P4, R165, R158, RZ ;  /* 0x0000009ea5a87210 */ /* 0x000fe20007f9e0ff */
[----:B-1----:R-:W-:Y:S01]  /*2970*/  IMAD.X R171, R7, 0x1, R169, P2 ;  /* 0x0000000107ab7824 */ /* 0x002fe200010e06a9 */
[----:B------:R-:W-:Y:S01]  /*2980*/  ISETP.GT.AND P2, PT, R0, 0x1, P0 ;  /* 0x000000010000780c */ /* 0x000fe20000744270 */
[----:B------:R-:W-:-:S03]  /*2990*/  IMAD.WIDE.U32 R170, R23, R12, R170 ;  /* 0x0000000c17aa7225 */ /* 0x000fc600078e00aa */
[----:B--2---:R-:W-:Y:S01]  /*29a0*/  LEA R88, P5, R170, R10, 0x1 ;  /* 0x0000000aaa587211 */ /* 0x004fe200078a08ff */
[----:B---3--:R-:W-:-:S05]  /*29b0*/  HADD2.F32 R166, -RZ, R172.H0_H0 ;  /* 0x200000acffa67230 */ /* 0x008fca0000004100 */
[----:B------:R-:W-:Y:S01]  /*29c0*/  FMUL R167, R166, R155 ;  /* 0x0000009ba6a77220 */ /* 0x000fe20000400000 */
[----:B------:R-:W-:-:S03]  /*29d0*/  IMAD.IADD R166, R13, 0x1, R171 ;  /* 0x000000010da67824 */ /* 0x000fc600078e02ab */
[----:B------:R-:W-:Y:S01]  /*29e0*/  FFMA R90, R90, R154, R167 ;  /* 0x0000009a5a5a7223 */ /* 0x000fe200000000a7 */
[----:B------:R-:W-:Y:S02]  /*29f0*/  SHF.L.U64.HI R167, R4, 0x4, R5 ;  /* 0x0000000404a77819 */ /* 0x000fe40000010205 */
[----:B------:R-:W-:Y:S02]  /*2a00*/  LEA.HI.X R89, R170, R11, R166, 0x1, P5 ;  /* 0x0000000baa597211 */ /* 0x000fe400028f0ca6 */
[----:B------:R-:W-:Y:S01]  /*2a10*/  F2FP.F16.F32.PACK_AB R90, RZ, R90 ;  /* 0x0000005aff5a723e */ /* 0x000fe200000000ff */
[----:B------:R-:W-:-:S05]  /*2a20*/  IMAD.X R169, R167, 0x1, R159, P4 ;  /* 0x00000001a7a97824 */ /* 0x000fca00020e069f */
[----:B------:R1:W-:Y:S01]  /*2a30*/  @P1 STG.E.U16 desc[UR36][R168.64], R90 ;  /* 0x0000005aa8001986 */ /* 0x0003e2000c101524 */
[----:B------:R-:W-:Y:S05]  /*2a40*/  @!P2 BRA `(.L_x_33) ;  /* 0x000000000004a947 */ /* 0x000fea0003800000 */
[----:B------:R2:W5:Y:S02]  /*2a50*/  LDG.E.LTC128B.U16 R172, desc[UR36][R88.64+0x2] ;  /* 0x0000022458ac7981 */ /* 0x000564000c1e1520 */
.L_x_33:
[----:B------:R-:W-:Y:S05]  /*2a60*/  BSYNC B1 ;  /* 0x0000000000017941 */ /* 0x000fea0003800000 */
.L_x_32:
[----:B-1---5:R-:W-:Y:S01]  /*2a70*/  HADD2.F32 R90, -RZ, R172.H0_H0 ;  /* 0x200000acff5a7230 */ /* 0x022fe20000004100 */
[----:B------:R-:W-:Y:S01]  /*2a80*/  ISETP.GT.AND P1, PT, R0, 0x8, P3 ;  /* 0x000000080000780c */ /* 0x000fe20001f24270 */
[----:B------:R-:W-:Y:S03]  /*2a90*/  BSSY B1, `(.L_x_34) ;  /* 0x000000a000017945 */ /* 0x000fe60003800000 */
[----:B------:R-:W-:-:S04]  /*2aa0*/  FMUL R90, R90, R155 ;  /* 0x0000009b5a5a7220 */ /* 0x000fc80000400000 */
[----:B------:R-:W-:Y:S01]  /*2ab0*/  FFMA R90, R91, R154, R90 ;  /* 0x0000009a5b5a7223 */ /* 0x000fe2000000005a */
[----:B------:R-:W-:-:S04]  /*2ac0*/  @P2 IMAD.MOV.U32 R91, RZ, RZ, R169 ;  /* 0x000000ffff5b2224 */ /* 0x000fc800078e00a9 */
[----:B------:R-:W-:-:S04]  /*2ad0*/  F2FP.F16.F32.PACK_AB R90, RZ, R90 ;  /* 0x0000005aff5a723e */ /* 0x000fc800000000ff */
[----:B------:R-:W-:Y:S01]  /*2ae0*/  PRMT R166, R90, 0x7610, R166 ;  /* 0x000076105aa67816 */ /* 0x000fe200000000a6 */
[----:B------:R-:W-:-:S05]  /*2af0*/  @P2 IMAD.MOV.U32 R90, RZ, RZ, R168 ;  /* 0x000000ffff5a2224 */ /* 0x000fca00078e00a8 */
[----:B------:R1:W-:Y:S01]  /*2b00*/  @P2 STG.E.U16 desc[UR36][R90.64+0x2], R166 ;  /* 0x000002a65a002986 */ /* 0x0003e2000c101524 */
[----:B------:R-:W-:Y:S05]  /*2b10*/  @!P1 BRA `(.L_x_35) ;  /* 0x0000000000049947 */ /* 0x000fea0003800000 */
[----:B------:R3:W5:Y:S02]  /*2b20*/  LDG.E.LTC128B.U16 R172, desc[UR36][R160.64+0x10] ;  /* 0x00001024a0ac7981 */ /* 0x000764000c1e1520 */
.L_x_35:
[----:B------:R-:W-:Y:S05]  /*2b30*/  BSYNC B1 ;  /* 0x0000000000017941 */ /* 0x000fea0003800000 */
.L_x_34:
[----:B-1---5:R-:W-:Y:S01]  /*2b40*/  HADD2.F32 R90, -RZ, R172.H0_H0 ;  /* 0x200000acff5a7230 */ /* 0x022fe20000004100 */
[----:B------:R-:W-:Y:S01]  /*2b50*/  ISETP.GT.AND P2, PT, R0, 0x9, P3 ;  /* 0x000000090000780c */ /* 0x000fe20001f44270 */
[----:B------:R-:W-:Y:S03]  /*2b60*/  BSSY B1, `(.L_x_36) ;  /* 0x000000a000017945 */ /* 0x000fe60003800000 */
[----:B------:R-:W-:Y:S01]  /*2b70*/  FMUL R91, R90, R155 ;  /* 0x0000009b5a5b7220 */ /* 0x000fe20000400000 */
[----:B------:R-:W-:-:S03]  /*2b80*/  @P1 MOV R90, R158 ;  /* 0x0000009e005a1202 */ /* 0x000fc60000000f00 */
[----:B------:R-:W-:-:S05]  /*2b90*/  FFMA R91, R92, R154, R91 ;  /* 0x0000009a5c5b7223 */ /* 0x000fca000000005b */
[----:B------:R-:W-:-:S04]  /*2ba0*/  F2FP.F16.F32.PACK_AB R91, RZ, R91 ;  /* 0x0000005bff5b723e */ /* 0x000fc800000000ff */
[----:B------:R-:W-:Y:S01]  /*2bb0*/  PRMT R92, R91, 0x7610, R92 ;  /* 0x000076105b5c7816 */ /* 0x000fe2000000005c */
[----:B------:R-:W-:-:S05]  /*2bc0*/  @P1 IMAD.MOV.U32 R91, RZ, RZ, R159 ;  /* 0x000000ffff5b1224 */ /* 0x000fca00078e009f */
[----:B------:R1:W-:Y:S01]  /*2bd0*/  @P1 STG.E.U16 desc[UR36][R90.64+0x10], R92 ;  /* 0x0000105c5a001986 */ /* 0x0003e2000c101524 */
[----:B------:R-:W-:Y:S05]  /*2be0*/  @!P2 BRA `(.L_x_37) ;  /* 0x000000000004a947 */ /* 0x000fea0003800000 */
[----:B------:R4:W5:Y:S02]  /*2bf0*/  LDG.E.LTC128B.U16 R172, desc[UR36][R160.64+0x12] ;  /* 0x00001224a0ac7981 */ /* 0x000964000c1e1520 */
.L_x_37:
[----:B------:R-:W-:Y:S05]  /*2c00*/  BSYNC B1 ;  /* 0x0000000000017941 */ /* 0x000fea0003800000 */
.L_x_36:
[----:B-1---5:R-:W-:Y:S01]  /*2c10*/  HADD2.F32 R90, -RZ, R172.H0_H0 ;  /* 0x200000acff5a7230 */ /* 0x022fe20000004100 */
[----:B------:R-:W-:Y:S01]  /*2c20*/  ISETP.GT.AND P1, PT, R0, 0x8, P0 ;  /* 0x000000080000780c */ /* 0x000fe20000724270 */
[----:B------:R-:W-:Y:S01]  /*2c30*/  @P2 IMAD.MOV.U32 R91, RZ, RZ, R159 ;  /* 0x000000ffff5b2224 */ /* 0x000fe200078e009f */
[----:B------:R-:W-:Y:S02]  /*2c40*/  BSSY B1, `(.L_x_38) ;  /* 0x0000009000017945 */ /* 0x000fe40003800000 */
[----:B------:R-:W-:-:S04]  /*2c50*/  FMUL R90, R90, R155 ;  /* 0x0000009b5a5a7220 */ /* 0x000fc80000400000 */
[----:B------:R-:W-:-:S05]  /*2c60*/  FFMA R90, R93, R154, R90 ;  /* 0x0000009a5d5a7223 */ /* 0x000fca000000005a */
[----:B------:R-:W-:-:S04]  /*2c70*/  F2FP.F16.F32.PACK_AB R90, RZ, R90 ;  /* 0x0000005aff5a723e */ /* 0x000fc800000000ff */
[----:B------:R-:W-:Y:S01]  /*2c80*/  PRMT R92, R90, 0x7610, R92 ;  /* 0x000076105a5c7816 */ /* 0x000fe2000000005c */
[----:B------:R-:W-:-:S05]  /*2c90*/  @P2 IMAD.MOV.U32 R90, RZ, RZ, R158 ;  /* 0x000000ffff5a2224 */ /* 0x000fca00078e009e */
[----:B------:R1:W-:Y:S01]  /*2ca0*/  @P2 STG.E.U16 desc[UR36][R90.64+0x12], R92 ;  /* 0x0000125c5a002986 */ /* 0x0003e2000c101524 */
[----:B------:R-:W-:Y:S05]  /*2cb0*/  @!P1 BRA `(.L_x_39) ;  /* 0x0000000000049947 */ /* 0x000fea0003800000 */
[----:B------:R0:W5:Y:S02]  /*2cc0*/  LDG.E.LTC128B.U16 R172, desc[UR36][R88.64+0x10] ;  /* 0x0000102458ac7981 */ /* 0x000164000c1e1520 */
.L_x_39:
[----:B------:R-:W-:Y:S05]  /*2cd0*/  BSYNC B1 ;  /* 0x0000000000017941 */ /* 0x000fea0003800000 */
.L_x_38:
[----:B-1---5:R-:W-:Y:S01]  /*2ce0*/  HADD2.F32 R90, -RZ, R172.H0_H0 ;  /* 0x200000acff5a7230 */ /* 0x022fe20000004100 */
[----:B------:R-:W-:Y:S01]  /*2cf0*/  ISETP.GT.AND P2, PT, R0, 0x9, P0 ;  /* 0x000000090000780c */ /* 0x000fe20000744270 */
[----:B------:R-:W-:Y:S03]  /*2d00*/  BSSY B1, `(.L_x_40) ;  /* 0x000000a000017945 */ /* 0x000fe60003800000 */
[----:B------:R-:W-:Y:S01]  /*2d10*/  FMUL R91, R90, R155 ;  /* 0x0000009b5a5b7220 */ /* 0x000fe20000400000 */
[----:B------:R-:W-:-:S03]  /*2d20*/  @P1 IMAD.MOV.U32 R90, RZ, RZ, R168 ;  /* 0x000000ffff5a1224 */ /* 0x000fc600078e00a8 */
[----:B------:R-:W-:-:S05]  /*2d30*/  FFMA R91, R94, R154, R91 ;  /* 0x0000009a5e5b7223 */ /* 0x000fca000000005b */
[----:B------:R-:W-:-:S04]  /*2d40*/  F2FP.F16.F32.PACK_AB R91, RZ, R91 ;  /* 0x0000005bff5b723e */ /* 0x000fc800000000ff */
[----:B------:R-:W-:Y:S01]  /*2d50*/  PRMT R92, R91, 0x7610, R92 ;  /* 0x000076105b5c7816 */ /* 0x000fe2000000005c */
[----:B------:R-:W-:-:S05]  /*2d60*/  @P1 IMAD.MOV.U32 R91, RZ, RZ, R169 ;  /* 0x000000ffff5b1224 */ /* 0x000fca00078e00a9 */
[----:B------:R1:W-:Y:S01]  /*2d70*/  @P1 STG.E.U16 desc[UR36][R90.64+0x10], R92 ;  /* 0x0000105c5a001986 */ /* 0x0003e2000c101524 */
[----:B------:R-:W-:Y:S05]  /*2d80*/  @!P2 BRA `(.L_x_41) ;  /* 0x000000000004a947 */ /* 0x000fea0003800000 */
[----:B------:R0:W5:Y:S02]  /*2d90*/  LDG.E.LTC128B.U16 R172, desc[UR36][R88.64+0x12] ;  /* 0x0000122458ac7981 */ /* 0x000164000c1e1520 */
.L_x_41:
[----:B------:R-:W-:Y:S05]  /*2da0*/  BSYNC B1 ;  /* 0x0000000000017941 */ /* 0x000fea0003800000 */
.L_x_40:
[----:B-1---5:R-:W-:Y:S01]  /*2db0*/  HADD2.F32 R90, -RZ, R172.H0_H0 ;  /* 0x200000acff5a7230 */ /* 0x022fe20000004100 */
[----:B------:R-:W-:Y:S01]  /*2dc0*/  @P2 MOV R91, R169 ;  /* 0x000000a9005b2202 */ /* 0x000fe20000000f00 */
[----:B------:R-:W-:Y:S01]  /*2dd0*/  BSSY B1, `(.L_x_42) ;  /* 0x000000a000017945 */ /* 0x000fe20003800000 */
[----:B------:R-:W-:Y:S02]  /*2de0*/  ISETP.GT.AND P1, PT, R0, 0x10, P3 ;  /* 0x000000100000780c */ /* 0x000fe40001f24270 */
        /* <DEDUP_REMOVED lines=8> */
.L_x_43:
[----:B------:R-:W-:Y:S05]  /*2e70*/  BSYNC B1 ;  /* 0x0000000000017941 */ /* 0x000fea0003800000 */
.L_x_42:
        /* <DEDUP_REMOVED lines=12> */
.L_x_45:
[----:B------:R-:W-:Y:S05]  /*2f40*/  BSYNC B1 ;  /* 0x0000000000017941 */ /* 0x000fea0003800000 */
.L_x_44:
        /* <DEDUP_REMOVED lines=12> */
.L_x_47:
[----:B------:R-:W-:Y:S05]  /*3010*/  BSYNC B1 ;  /* 0x0000000000017941 */ /* 0x000fea0003800000 */
.L_x_46:
        /* <DEDUP_REMOVED lines=12> */
.L_x_49:
[----:B------:R-:W-:Y:S05]  /*30e0*/  BSYNC B1 ;  /* 0x0000000000017941 */ /* 0x000fea0003800000 */
.L_x_48:
[----:B-1---5:R-:W-:Y:S01]  /*30f0*/  HADD2.F32 R90, -RZ, R172.H0_H0 ;  /* 0x200000acff5a7230 */ /* 0x022fe20000004100 */
[----:B------:R-:W-:Y:S01]  /*3100*/  ISETP.GT.AND P1, PT, R0, 0x18, P3 ;  /* 0x000000180000780c */ /* 0x000fe20001f24270 */
[----:B------:R-:W-:Y:S01]  /*3110*/  @P2 IMAD.MOV.U32 R91, RZ, RZ, R169 ;  /* 0x000000ffff5b2224 */ /* 0x000fe200078e00a9 */
[----:B------:R-:W-:Y:S02]  /*3120*/  BSSY B1, `(.L_x_50) ;  /* 0x0000009000017945 */ /* 0x000fe40003800000 */
[----:B------:R-:W-:-:S04]  /*3130*/  FMUL R90, R90, R155 ;  /* 0x0000009b5a5a7220 */ /* 0x000fc80000400000 */
[----:B------:R-:W-:-:S05]  /*3140*/  FFMA R90, R99, R154, R90 ;  /* 0x0000009a635a7223 */ /* 0x000fca000000005a */
[----:B------:R-:W-:-:S04]  /*3150*/  F2FP.F16.F32.PACK_AB R90, RZ, R90 ;  /* 0x0000005aff5a723e */ /* 0x000fc800000000ff */
[----:B------:R-:W-:Y:S02]  /*3160*/  PRMT R92, R90, 0x7610, R92 ;  /* 0x000076105a5c7816 */ /* 0x000fe4000000005c */
[----:B------:R-:W-:-:S05]  /*3170*/  @P2 MOV R90, R168 ;  /* 0x000000a8005a2202 */ /* 0x000fca0000000f00 */
[----:B------:R1:W-:Y:S01]  /*3180*/  @P2 STG.E.U16 desc[UR36][R90.64+0x22], R92 ;  /* 0x0000225c5a002986 */ /* 0x0003e2000c101524 */
[----:B------:R-:W-:Y:S05]  /*3190*/  @!P1 BRA `(.L_x_51) ;  /* 0x0000000000049947 */ /* 0x000fea0003800000 */
[----:B------:R0:W5:Y:S02]  /*31a0*/  LDG.E.LTC128B.U16 R172, desc[UR36][R160.64+0x30] ;  /* 0x00003024a0ac7981 */ /* 0x000164000c1e1520 */
.L_x_51:
[----:B------:R-:W-:Y:S05]  /*31b0*/  BSYNC B1 ;  /* 0x0000000000017941 */ /* 0x000fea0003800000 */
.L_x_50:
        /* <DEDUP_REMOVED lines=12> */
.L_x_53:
[----:B------:R-:W-:Y:S05]  /*3280*/  BSYNC B1 ;  /* 0x0000000000017941 */ /* 0x000fea0003800000 */
.L_x_52:
        /* <DEDUP_REMOVED lines=12> */
.L_x_55:
[----:B------:R-:W-:Y:S05]  /*3350*/  BSYNC B1 ;  /* 0x0000000000017941 */ /* 0x000fea0003800000 */
.L_x_54:
[----:B-1---5:R-:W-:Y:S01]  /*3360*/  HADD2.F32 R90, -RZ, R172.H0_H0 ;  /* 0x200000acff5a7230 */ /* 0x022fe20000004100 */
[----:B------:R-:W-:Y:S01]  /*3370*/  ISETP.GT.AND P2, PT, R0, 0x19, P0 ;  /* 0x000000190000780c */ /* 0x000fe20000744270 */
[----:B------:R-:W-:Y:S03]  /*3380*/  BSSY B1, `(.L_x_56) ;  /* 0x000000a000017945 */ /* 0x000fe60003800000 */
[----:B------:R-:W-:Y:S01]  /*3390*/  FMUL R91, R90, R155 ;  /* 0x0000009b5a5b7220 */ /* 0x000fe20000400000 */
[----:B------:R-:W-:-:S03]  /*33a0*/  @P1 IMAD.MOV.U32 R90, RZ, RZ, R168 ;  /* 0x000000ffff5a1224 */ /* 0x000fc600078e00a8 */
[----:B------:R-:W-:-:S05]  /*33b0*/  FFMA R91, R102, R154, R91 ;  /* 0x0000009a665b7223 */ /* 0x000fca000000005b */
[----:B------:R-:W-:-:S04]  /*33c0*/  F2FP.F16.F32.PACK_AB R91, RZ, R91 ;  /* 0x0000005bff5b723e */ /* 0x000fc800000000ff */
[----:B------:R-:W-:Y:S02]  /*33d0*/  PRMT R92, R91, 0x7610, R92 ;  /* 0x000076105b5c7816 */ /* 0x000fe4000000005c */
[----:B------:R-:W-:-:S05]  /*33e0*/  @P1 MOV R91, R169 ;  /* 0x000000a9005b1202 */ /* 0x000fca0000000f00 */
[----:B------:R1:W-:Y:S01]  /*33f0*/  @P1 STG.E.U16 desc[UR36][R90.64+0x30], R92 ;  /* 0x0000305c5a001986 */ /* 0x0003e2000c101524 */
[----:B------:R-:W-:Y:S05]  /*3400*/  @!P2 BRA `(.L_x_57) ;  /* 0x000000000004a947 */ /* 0x000fea0003800000 */
[----:B------:R0:W5:Y:S02]  /*3410*/  LDG.E.LTC128B.U16 R172, desc[UR36][R88.64+0x32] ;  /* 0x0000322458ac7981 */ /* 0x000164000c1e1520 */
.L_x_57:
[----:B------:R-:W-:Y:S05]  /*3420*/  BSYNC B1 ;  /* 0x0000000000017941 */ /* 0x000fea0003800000 */
.L_x_56:
        /* <DEDUP_REMOVED lines=12> */
.L_x_59:
[----:B------:R-:W-:Y:S05]  /*34f0*/  BSYNC B1 ;  /* 0x0000000000017941 */ /* 0x000fea0003800000 */
.L_x_58:
        /* <DEDUP_REMOVED lines=12> */
.L_x_61:
[----:B------:R-:W-:Y:S05]  /*35c0*/  BSYNC B1 ;  /* 0x0000000000017941 */ /* 0x000fea0003800000 */
.L_x_60:
        /* <DEDUP_REMOVED lines=12> */
.L_x_63:
[----:B------:R-:W-:Y:S05]  /*3690*/  BSYNC B1 ;  /* 0x0000000000017941 */ /* 0x000fea0003800000 */
.L_x_62:
        /* <DEDUP_REMOVED lines=12> */
.L_x_65:
[----:B------:R-:W-:Y:S05]  /*3760*/  BSYNC B1 ;  /* 0x0000000000017941 */ /* 0x000fea0003800000 */
.L_x_64:
        /* <DEDUP_REMOVED lines=12> */
.L_x_67:
[----:B------:R-:W-:Y:S05]  /*3830*/  BSYNC B1 ;  /* 0x0000000000017941 */ /* 0x000fea0003800000 */
.L_x_66:
        /* <DEDUP_REMOVED lines=12> */
.L_x_69:
[----:B------:R-:W-:Y:S05]  /*3900*/  BSYNC B1 ;  /* 0x0000000000017941 */ /* 0x000fea0003800000 */
.L_x_68:
        /* <DEDUP_REMOVED lines=12> */
.L_x_71:
[----:B------:R-:W-:Y:S05]  /*39d0*/  BSYNC B1 ;  /* 0x0000000000017941 */ /* 0x000fea0003800000 */
.L_x_70:
        /* <DEDUP_REMOVED lines=12> */
.L_x_73:
[----:B------:R-:W-:Y:S05]  /*3aa0*/  BSYNC B1 ;  /* 0x0000000000017941 */ /* 0x000fea0003800000 */
.L_x_72:
        /* <DEDUP_REMOVED lines=12> */
.L_x_75:
[----:B------:R-:W-:Y:S05]  /*3b70*/  BSYNC B1 ;  /* 0x0000000000017941 */ /* 0x000fea0003800000 */
.L_x_74:
        /* <DEDUP_REMOVED lines=12> */
.L_x_77:
[----:B------:R-:W-:Y:S05]  /*3c40*/  BSYNC B1 ;  /* 0x0000000000017941 */ /* 0x000fea0003800000 */
.L_x_76:
        /* <DEDUP_REMOVED lines=12> */
.L_x_79:
[----:B------:R-:W-:Y:S05]  /*3d10*/  BSYNC B1 ;  /* 0x0000000000017941 */ /* 0x000fea0003800000 */
.L_x_78:
        /* <DEDUP_REMOVED lines=12> */
.L_x_81:
[----:B------:R-:W-:Y:S05]  /*3de0*/  BSYNC B1 ;  /* 0x0000000000017941 */ /* 0x000fea0003800000 */
.L_x_80:
        /* <DEDUP_REMOVED lines=12> */
.L_x_83:
[----:B------:R-:W-:Y:S05]  /*3eb0*/  BSYNC B1 ;  /* 0x0000000000017941 */ /* 0x000fea0003800000 */
.L_x_82:
        /* <DEDUP_REMOVED lines=12> */
.L_x_85:
[----:B------:R-:W-:Y:S05]  /*3f80*/  BSYNC B1 ;  /* 0x0000000000017941 */ /* 0x000fea0003800000 */
.L_x_84:
        /* <DEDUP_REMOVED lines=12> */
.L_x_87:
[----:B------:R-:W-:Y:S05]  /*4050*/  BSYNC B1 ;  /* 0x0000000000017941 */ /* 0x000fea0003800000 */
.L_x_86:
        /* <DEDUP_REMOVED lines=12> */
.L_x_89:
[----:B------:R-:W-:Y:S05]  /*4120*/  BSYNC B1 ;  /* 0x0000000000017941 */ /* 0x000fea0003800000 */
.L_x_88:
        /* <DEDUP_REMOVED lines=12> */
.L_x_91:
[----:B------:R-:W-:Y:S05]  /*41f0*/  BSYNC B1 ;  /* 0x0000000000017941 */ /* 0x000fea0003800000 */
.L_x_90:
        /* <DEDUP_REMOVED lines=12> */
.L_x_93:
[----:B------:R-:W-:Y:S05]  /*42c0*/  BSYNC B1 ;  /* 0x0000000000017941 */ /* 0x000fea0003800000 */
.L_x_92:
        /* <DEDUP_REMOVED lines=12> */
.L_x_95:
[----:B------:R-:W-:Y:S05]  /*4390*/  BSYNC B1 ;  /* 0x0000000000017941 */ /* 0x000fea0003800000 */
.L_x_94:
        /* <DEDUP_REMOVED lines=12> */
.L_x_97:
[----:B------:R-:W-:Y:S05]  /*4460*/  BSYNC B1 ;  /* 0x0000000000017941 */ /* 0x000fea0003800000 */
.L_x_96:
        /* <DEDUP_REMOVED lines=12> */
.L_x_99:
[----:B------:R-:W-:Y:S05]  /*4530*/  BSYNC B1 ;  /* 0x0000000000017941 */ /* 0x000fea0003800000 */
.L_x_98:
        /* <DEDUP_REMOVED lines=12> */
.L_x_101:
[----:B------:R-:W-:Y:S05]  /*4600*/  BSYNC B1 ;  /* 0x0000000000017941 */ /* 0x000fea0003800000 */
.L_x_100:
        /* <DEDUP_REMOVED lines=12> */
.L_x_103:
[----:B------:R-:W-:Y:S05]  /*46d0*/  BSYNC B1 ;  /* 0x0000000000017941 */ /* 0x000fea0003800000 */
.L_x_102:
        /* <DEDUP_REMOVED lines=12> */
.L_x_105:
[----:B------:R-:W-:Y:S05]  /*47a0*/  BSYNC B1 ;  /* 0x0000000000017941 */ /* 0x000fea0003800000 */
.L_x_104:
        /* <DEDUP_REMOVED lines=12> */
.L_x_107:
[----:B------:R-:W-:Y:S05]  /*4870*/  BSYNC B1 ;  /* 0x0000000000017941 */ /* 0x000fea0003800000 */
.L_x_106:
        /* <DEDUP_REMOVED lines=12> */
.L_x_109:
[----:B------:R-:W-:Y:S05]  /*4940*/  BSYNC B1 ;  /* 0x0000000000017941 */ /* 0x000fea0003800000 */
.L_x_108:
        /* <DEDUP_REMOVED lines=12> */
.L_x_111:
[----:B------:R-:W-:Y:S05]  /*4a10*/  BSYNC B1 ;  /* 0x0000000000017941 */ /* 0x000fea0003800000 */
.L_x_110:
        /* <DEDUP_REMOVED lines=12> */
.L_x_113:
[----:B------:R-:W-:Y:S05]  /*4ae0*/  BSYNC B1 ;  /* 0x0000000000017941 */ /* 0x000fea0003800000 */
.L_x_112:
        /* <DEDUP_REMOVED lines=12> */
.L_x_115:
[----:B------:R-:W-:Y:S05]  /*4bb0*/  BSYNC B1 ;  /* 0x0000000000017941 */ /* 0x000fea0003800000 */
.L_x_114:
        /* <DEDUP_REMOVED lines=12> */
.L_x_117:
[----:B------:R-:W-:Y:S05]  /*4c80*/  BSYNC B1 ;  /* 0x0000000000017941 */ /* 0x000fea0003800000 */
.L_x_116:
        /* <DEDUP_REMOVED lines=12> */
.L_x_119:
[----:B------:R-:W-:Y:S05]  /*4d50*/  BSYNC B1 ;  /* 0x0000000000017941 */ /* 0x000fea0003800000 */
.L_x_118:
        /* <DEDUP_REMOVED lines=12> */
.L_x_121:
[----:B------:R-:W-:Y:S05]  /*4e20*/  BSYNC B1 ;  /* 0x0000000000017941 */ /* 0x000fea0003800000 */
.L_x_120:
        /* <DEDUP_REMOVED lines=12> */
.L_x_123:
[----:B------:R-:W-:Y:S05]  /*4ef0*/  BSYNC B1 ;  /* 0x0000000000017941 */ /* 0x000fea0003800000 */
.L_x_122:
        /* <DEDUP_REMOVED lines=12> */
.L_x_125:
[----:B------:R-:W-:Y:S05]  /*4fc0*/  BSYNC B1 ;  /* 0x0000000000017941 */ /* 0x000fea0003800000 */
.L_x_124:
        /* <DEDUP_REMOVED lines=12> */
.L_x_127:
[----:B------:R-:W-:Y:S05]  /*5090*/  BSYNC B1 ;  /* 0x0000000000017941 */ /* 0x000fea0003800000 */
.L_x_126:
        /* <DEDUP_REMOVED lines=12> */
.L_x_129:
[----:B------:R-:W-:Y:S05]  /*5160*/  BSYNC B1 ;  /* 0x0000000000017941 */ /* 0x000fea0003800000 */
.L_x_128:
        /* <DEDUP_REMOVED lines=12> */
.L_x_131:
[----:B------:R-:W-:Y:S05]  /*5230*/  BSYNC B1 ;  /* 0x0000000000017941 */ /* 0x000fea0003800000 */
.L_x_130:
        /* <DEDUP_REMOVED lines=12> */
.L_x_133:
[----:B------:R-:W-:Y:S05]  /*5300*/  BSYNC B1 ;  /* 0x0000000000017941 */ /* 0x000fea0003800000 */
.L_x_132:
        /* <DEDUP_REMOVED lines=12> */
.L_x_135:
[----:B------:R-:W-:Y:S05]  /*53d0*/  BSYNC B1 ;  /* 0x0000000000017941 */ /* 0x000fea0003800000 */
.L_x_134:
        /* <DEDUP_REMOVED lines=12> */
.L_x_137:
[----:B------:R-:W-:Y:S05]  /*54a0*/  BSYNC B1 ;  /* 0x0000000000017941 */ /* 0x000fea0003800000 */
.L_x_136:
        /* <DEDUP_REMOVED lines=12> */
.L_x_139:
[----:B------:R-:W-:Y:S05]  /*5570*/  BSYNC B1 ;  /* 0x0000000000017941 */ /* 0x000fea0003800000 */
.L_x_138:
        /* <DEDUP_REMOVED lines=12> */
.L_x_141:
[----:B------:R-:W-:Y:S05]  /*5640*/  BSYNC B1 ;  /* 0x0000000000017941 */ /* 0x000fea0003800000 */
.L_x_140:
        /* <DEDUP_REMOVED lines=12> */
.L_x_143:
[----:B------:R-:W-:Y:S05]  /*5710*/  BSYNC B1 ;  /* 0x0000000000017941 */ /* 0x000fea0003800000 */
.L_x_142:
        /* <DEDUP_REMOVED lines=12> */
.L_x_145:
[----:B------:R-:W-:Y:S05]  /*57e0*/  BSYNC B1 ;  /* 0x0000000000017941 */ /* 0x000fea0003800000 */
.L_x_144:
        /* <DEDUP_REMOVED lines=12> */
.L_x_147:
[----:B------:R-:W-:Y:S05]  /*58b0*/  BSYNC B1 ;  /* 0x0000000000017941 */ /* 0x000fea0003800000 */
.L_x_146:
        /* <DEDUP_REMOVED lines=12> */
.L_x_149:
[----:B------:R-:W-:Y:S05]  /*5980*/  BSYNC B1 ;  /* 0x0000000000017941 */ /* 0x000fea0003800000 */
.L_x_148:
        /* <DEDUP_REMOVED lines=12> */
.L_x_151:
[----:B------:R-:W-:Y:S05]  /*5a50*/  BSYNC B1 ;  /* 0x0000000000017941 */ /* 0x000fea0003800000 */
.L_x_150:
[----:B-----5:R-:W-:Y:S01]  /*5a60*/  HADD2.F32 R8, -RZ, R172.H0_H0 ;  /* 0x200000acff087230 */ /* 0x020fe20000004100 */
[----:B------:R-:W-:Y:S01]  /*5a70*/  ISETP.GT.AND P1, PT, R0, 0x79, P0 ;  /* 0x000000790000780c */ /* 0x000fe20000724270 */
[----:B------:R-:W-:Y:S01]  /*5a80*/  BSSY B1, `(.L_x_152) ;  /* 0x000000c000017945 */ /* 0x000fe20003800000 */
[----:B------:R-:W-:Y:S02]  /*5a90*/  IADD3 R153, P0, R153, 0x80, RZ ;  /* 0x0000008099997810 */ /* 0x000fe40007f1e0ff */
[----:B-1----:R-:W-:Y:S01]  /*5aa0*/  FMUL R91, R8, R155 ;  /* 0x0000009b085b7220 */ /* 0x002fe20000400000 */
[----:B------:R-:W-:-:S03]  /*5ab0*/  @P2 IMAD.MOV.U32 R8, RZ, RZ, R168 ;  /* 0x000000ffff082224 */ /* 0x000fc600078e00a8 */
[----:B------:R-:W-:-:S05]  /*5ac0*/  FFMA R91, R150, R154, R91 ;  /* 0x0000009a965b7223 */ /* 0x000fca000000005b */
[----:B------:R-:W-:-:S04]  /*5ad0*/  F2FP.F16.F32.PACK_AB R91, RZ, R91 ;  /* 0x0000005bff5b723e */ /* 0x000fc800000000ff */
[----:B------:R-:W-:Y:S01]  /*5ae0*/  PRMT R90, R91, 0x7610, R90 ;  /* 0x000076105b5a7816 */ /* 0x000fe2000000005a */
[----:B------:R-:W-:Y:S02]  /*5af0*/  IMAD.X R91, RZ, RZ, R9, P0 ;  /* 0x000000ffff5b7224 */ /* 0x000fe400000e0609 */
[----:B------:R-:W-:-:S05]  /*5b00*/  @P2 IMAD.MOV.U32 R9, RZ, RZ, R169 ;  /* 0x000000ffff092224 */ /* 0x000fca00078e00a9 */
[----:B------:R1:W-:Y:S01]  /*5b10*/  @P2 STG.E.U16 desc[UR36][R8.64+0xf0], R90 ;  /* 0x0000f05a08002986 */ /* 0x0003e2000c101524 */
[----:B------:R-:W-:Y:S05]  /*5b20*/  @!P1 BRA `(.L_x_153) ;  /* 0x0000000000049947 */ /* 0x000fea0003800000 */
[----:B------:R0:W5:Y:S02]  /*5b30*/  LDG.E.LTC128B.U16 R172, desc[UR36][R88.64+0xf2] ;  /* 0x0000f22458ac7981 */ /* 0x000164000c1e1520 */
.L_x_153:
[----:B------:R-:W-:Y:S05]  /*5b40*/  BSYNC B1 ;  /* 0x0000000000017941 */ /* 0x000fea0003800000 */
.L_x_152:
[----:B-1---5:R-:W-:Y:S01]  /*5b50*/  HADD2.F32 R8, -RZ, R172.H0_H0 ;  /* 0x200000acff087230 */ /* 0x022fe20000004100 */
[----:B------:R-:W-:Y:S01]  /*5b60*/  ISETP.GT.AND P0, PT, R3, 0x80, PT ;  /* 0x000000800300780c */ /* 0x000fe20003f04270 */
[----:B------:R-:W-:-:S03]  /*5b70*/  IMAD R90, R91, R14, RZ ;  /* 0x0000000e5b5a7224 */ /* 0x000fc600078e02ff */
[----:B0-2---:R-:W-:Y:S01]  /*5b80*/  FMUL R88, R8, R155 ;  /* 0x0000009b08587220 */ /* 0x005fe20000400000 */
[C---:B------:R-:W-:Y:S01]  /*5b90*/  IMAD R97, R153.reuse, R15, R90 ;  /* 0x0000000f99617224 */ /* 0x040fe200078e025a */
[----:B------:R-:W-:Y:S01]  /*5ba0*/  ISETP.GT.AND P3, PT, R0, RZ, P0 ;  /* 0x000000ff0000720c */ /* 0x000fe20000764270 */
[----:B------:R-:W-:-:S04]  /*5bb0*/  IMAD.WIDE.U32 R8, R153, R14, R156 ;  /* 0x0000000e99087225 */ /* 0x000fc800078e009c */
[----:B------:R-:W-:Y:S01]  /*5bc0*/  FFMA R151, R151, R154, R88 ;  /* 0x0000009a97977223 */ /* 0x000fe20000000058 */
[----:B------:R-:W-:Y:S02]  /*5bd0*/  IADD3 R9, R9, R97, RZ ;  /* 0x0000006109097210 */ /* 0x000fe40007ffe0ff */
[C---:B------:R-:W-:Y:S02]  /*5be0*/  LEA R88, P2, R8.reuse, R10, 0x1 ;  /* 0x0000000a08587211 */ /* 0x040fe400078408ff */
[----:B------:R-:W-:Y:S02]  /*5bf0*/  F2FP.F16.F32.PACK_AB R151, RZ, R151 ;  /* 0x00000097ff97723e */ /* 0x000fe400000000ff */
[----:B------:R-:W-:-:S03]  /*5c00*/  LEA.HI.X R89, R8, R11, R9, 0x1, P2 ;  /* 0x0000000b08597211 */ /* 0x000fc600010f0c09 */
[----:B------:R0:W-:Y:S04]  /*5c10*/  @P1 STG.E.U16 desc[UR36][R168.64+0xf2], R151 ;  /* 0x0000f297a8001986 */ /* 0x0001e8000c101524 */
[----:B------:R-:W2:Y:S01]  /*5c20*/  @P3 LDG.E.LTC128B.U16 R172, desc[UR36][R88.64] ;  /* 0x0000002458ac3981 */ /* 0x000ea2000c1e1520 */
[----:B------:R-:W-:Y:S01]  /*5c30*/  IMAD.WIDE.U32 R8, R153, R14, R6 ;  /* 0x0000000e99087225 */ /* 0x000fe200078e0006 */
[----:B------:R-:W-:Y:S01]  /*5c40*/  SHF.L.U64.HI R95, R4, 0x8, R5 ;  /* 0x00000008045f7819 */ /* 0x000fe20000010205 */
[----:B------:R-:W-:Y:S01]  /*5c50*/  BSSY B1, `(.L_x_154) ;  /* 0x0000011000017945 */ /* 0x000fe20003800000 */
[----:B------:R-:W-:Y:S01]  /*5c60*/  ISETP.GT.AND P2, PT, R0, 0x1, P0 ;  /* 0x000000010000780c */ /* 0x000fe20000744270 */
[----:B------:R-:W-:Y:S02]  /*5c70*/  IMAD.IADD R9, R97, 0x1, R9 ;  /* 0x0000000161097824 */ /* 0x000fe400078e0209 */
[----:B------:R-:W-:-:S02]  /*5c80*/  IMAD.SHL.U32 R93, R4, 0x100, RZ ;  /* 0x00000100045d7824 */ /* 0x000fc400078e00ff */
[----:B--2---:R-:W-:-:S05]  /*5c90*/  HADD2.F32 R90, -RZ, R172.H0_H0 ;  /* 0x200000acff5a7230 */ /* 0x004fca0000004100 */
[----:B------:R-:W-:Y:S01]  /*5ca0*/  FMUL R15, R90, R155 ;  /* 0x0000009b5a0f7220 */ /* 0x000fe20000400000 */
[----:B------:R-:W-:Y:S01]  /*5cb0*/  IMAD.WIDE.U32 R90, R23, R12, R8 ;  /* 0x0000000c175a7225 */ /* 0x000fe200078e0008 */
[----:B------:R-:W-:-:S03]  /*5cc0*/  IADD3 R8, P1, R93, R158, RZ ;  /* 0x0000009e5d087210 */ /* 0x000fc60007f3e0ff */
[----:B------:R-:W-:Y:S01]  /*5cd0*/  FFMA R15, R24, R154, R15 ;  /* 0x0000009a180f7223 */ /* 0x000fe2000000000f */
[----:B------:R-:W-:Y:S01]  /*5ce0*/  IMAD.IADD R5, R13, 0x1, R91 ;  /* 0x000000010d057824 */ /* 0x000fe200078e025b */
[C---:B------:R-:W-:Y:S01]  /*5cf0*/  LEA R4, P4, R90.reuse, R10, 0x1 ;  /* 0x0000000a5a047211 */ /* 0x040fe200078808ff */
[----:B------:R-:W-:Y:S02]  /*5d00*/  IMAD.X R9, R95, 0x1, R159, P1 ;  /* 0x000000015f097824 */ /* 0x000fe400008e069f */
[----:B------:R-:W-:Y:S02]  /*5d10*/  F2FP.F16.F32.PACK_AB R15, RZ, R15 ;  /* 0x0000000fff0f723e */ /* 0x000fe400000000ff */
[----:B------:R-:W-:-:S03]  /*5d20*/  LEA.HI.X R5, R90, R11, R5, 0x1, P4 ;  /* 0x0000000b5a057211 */ /* 0x000fc600020f0c05 */
[----:B------:R0:W-:Y:S01]  /*5d30*/  @P3 STG.E.U16 desc[UR36][R8.64], R15 ;  /* 0x0000000f08003986 */ /* 0x0001e2000c101524 */
[----:B------:R-:W-:Y:S05]  /*5d40*/  @!P2 BRA `(.L_x_155) ;  /* 0x000000000004a947 */ /* 0x000fea0003800000 */
[----:B------:R1:W5:Y:S02]  /*5d50*/  LDG.E.LTC128B.U16 R172, desc[UR36][R4.64+0x2] ;  /* 0x0000022404ac7981 */ /* 0x000364000c1e1520 */
.L_x_155:
[----:B------:R-:W-:Y:S05]  /*5d60*/  BSYNC B1 ;  /* 0x0000000000017941 */ /* 0x000fea0003800000 */
.L_x_154:
[----:B-----5:R-:W-:Y:S01]  /*5d70*/  HADD2.F32 R24, -RZ, R172.H0_H0 ;  /* 0x200000acff187230 */ /* 0x020fe20000004100 */
[----:B------:R-:W-:Y:S01]  /*5d80*/  ISETP.GT.AND P1, PT, R3, 0x88, PT ;  /* 0x000000880300780c */ /* 0x000fe20003f24270 */
[----:B0-----:R-:W-:Y:S01]  /*5d90*/  IMAD.WIDE.U32 R14, R153, R14, R162 ;  /* 0x0000000e990e7225 */ /* 0x001fe200078e00a2 */
[----:B------:R-:W-:Y:S03]  /*5da0*/  BSSY B1, `(.L_x_156) ;  /* 0x000000e000017945 */ /* 0x000fe60003800000 */
[----:B------:R-:W-:Y:S01]  /*5db0*/  FMUL R24, R24, R155 ;  /* 0x0000009b18187220 */ /* 0x000fe20000400000 */
[----:B------:R-:W-:Y:S01]  /*5dc0*/  ISETP.GT.AND P3, PT, R0, RZ, P1 ;  /* 0x000000ff0000720c */ /* 0x000fe20000f64270 */
[----:B------:R-:W-:Y:S01]  /*5dd0*/  IMAD.IADD R97, R97, 0x1, R15 ;  /* 0x0000000161617824 */ /* 0x000fe200078e020f */
[----:B------:R-:W-:Y:S01]  /*5de0*/  IADD3 R21, P5, R20, R14, RZ ;  /* 0x0000000e14157210 */ /* 0x000fe20007fbe0ff */
[----:B------:R-:W-:Y:S01]  /*5df0*/  FFMA R24, R25, R154, R24 ;  /* 0x0000009a19187223 */ /* 0x000fe20000000018 */
[----:B------:R-:W-:-:S03]  /*5e00*/  IADD3 R20, P4, R6, R14, RZ ;  /* 0x0000000e06147210 */ /* 0x000fc60007f9e0ff */
[----:B------:R-:W-:Y:S01]  /*5e10*/  IMAD.X R156, R97, 0x1, R157, P5 ;  /* 0x00000001619c7824 */ /* 0x000fe200028e069d */
[----:B------:R-:W-:Y:S02]  /*5e20*/  F2FP.F16.F32.PACK_AB R24, RZ, R24 ;  /* 0x00000018ff18723e */ /* 0x000fe400000000ff */
[----:B------:R-:W-:-:S03]  /*5e30*/  LEA R14, P5, R21, R10, 0x1 ;  /* 0x0000000a150e7211 */ /* 0x000fc600078a08ff */
[----:B------:R0:W-:Y:S01]  /*5e40*/  @P2 STG.E.U16 desc[UR36][R8.64+0x2], R24 ;  /* 0x0000021808002986 */ /* 0x0001e2000c101524 */
[----:B------:R-:W-:Y:S01]  /*5e50*/  LEA.HI.X R15, R21, R11, R156, 0x1, P5 ;  /* 0x0000000b150f7211 */ /* 0x000fe200028f0c9c */
[----:B------:R-:W-:Y:S08]  /*5e60*/  @!P3 BRA `(.L_x_157) ;  /* 0x000000000004b947 */ /* 0x000ff00003800000 */
[----:B------:R2:W5:Y:S02]  /*5e70*/  LDG.E.LTC128B.U16 R172, desc[UR36][R14.64] ;  /* 0x000000240eac7981 */ /* 0x000564000c1e1520 */
.L_x_157:
[----:B------:R-:W-:Y:S05]  /*5e80*/  BSYNC B1 ;  /* 0x0000000000017941 */ /* 0x000fea0003800000 */
.L_x_156:
[----:B-----5:R-:W-:Y:S01]  /*5e90*/  HADD2.F32 R6, -RZ, R172.H0_H0 ;  /* 0x200000acff067230 */ /* 0x020fe20000004100 */
[----:B------:R-:W-:Y:S01]  /*5ea0*/  IADD3.X R21, R7, R97, RZ, P4, !PT ;  /* 0x0000006107157210 */ /* 0x000fe200027fe4ff */
[----:B------:R-:W-:Y:S01]  /*5eb0*/  BSSY B1, `(.L_x_158) ;  /* 0x000000e000017945 */ /* 0x000fe20003800000 */
[----:B------:R-:W-:Y:S02]  /*5ec0*/  ISETP.GT.AND P2, PT, R0, 0x1, P1 ;  /* 0x000000010000780c */ /* 0x000fe40000f44270 */
[----:B------:R-:W-:Y:S01]  /*5ed0*/  FMUL R3, R6, R155 ;  /* 0x0000009b06037220 */ /* 0x000fe20000400000 */
[----:B------:R-:W-:Y:S01]  /*5ee0*/  IADD3 R6, P4, R8, R165, RZ ;  /* 0x000000a508067210 */ /* 0x000fe20007f9e0ff */
[----:B--2---:R-:W-:-:S04]  /*5ef0*/  IMAD.WIDE.U32 R14, R23, R12, R20 ;  /* 0x0000000c170e7225 */ /* 0x004fc800078e0014 */
[----:B------:R-:W-:Y:S01]  /*5f00*/  FFMA R3, R26, R154, R3 ;  /* 0x0000009a1a037223 */ /* 0x000fe20000000003 */
[----:B------:R-:W-:Y:S01]  /*5f10*/  IMAD.X R7, R9, 0x1, R167, P4 ;  /* 0x0000000109077824 */ /* 0x000fe200020e06a7 */
[----:B------:R-:W-:Y:S01]  /*5f20*/  LEA R10, P5, R14, R10, 0x1 ;  /* 0x0000000a0e0a7211 */ /* 0x000fe200078a08ff */
[----:B------:R-:W-:Y:S02]  /*5f30*/  IMAD.IADD R13, R13, 0x1, R15 ;  /* 0x000000010d0d7824 */ /* 0x000fe400078e020f */
[----:B------:R-:W-:-:S03]  /*5f40*/  F2FP.F16.F32.PACK_AB R3, RZ, R3 ;  /* 0x00000003ff03723e */ /* 0x000fc600000000ff */
[----:B------:R-:W-:Y:S02]  /*5f50*/  LEA.HI.X R11, R14, R11, R13, 0x1, P5 ;  /* 0x0000000b0e0b7211 */ /* 0x000fe400028f0c0d */
[----:B------:R2:W-:Y:S01]  /*5f60*/  @P3 STG.E.U16 desc[UR36][R6.64], R3 ;  /* 0x0000000306003986 */ /* 0x0005e2000c101524 */
[----:B------:R-:W-:Y:S05]  /*5f70*/  @!P2 BRA `(.L_x_159) ;  /* 0x000000000004a947 */ /* 0x000fea0003800000 */
[----:B------:R0:W5:Y:S02]  /*5f80*/  LDG.E.LTC128B.U16 R172, desc[UR36][R10.64+0x2] ;  /* 0x000002240aac7981 */ /* 0x000164000c1e1520 */
.L_x_159:
[----:B------:R-:W-:Y:S05]  /*5f90*/  BSYNC B1 ;  /* 0x0000000000017941 */ /* 0x000fea0003800000 */
.L_x_158:
[----:B-----5:R-:W-:Y:S01]  /*5fa0*/  HADD2.F32 R12, -RZ, R172.H0_H0 ;  /* 0x200000acff0c7230 */ /* 0x020fe20000004100 */
[----:B------:R-:W-:Y:S01]  /*5fb0*/  ISETP.GT.AND P3, PT, R0, 0x8, P0 ;  /* 0x000000080000780c */ /* 0x000fe20000764270 */
[----:B------:R-:W-:Y:S03]  /*5fc0*/  BSSY B1, `(.L_x_160) ;  /* 0x0000007000017945 */ /* 0x000fe60003800000 */
[----:B------:R-:W-:-:S04]  /*5fd0*/  FMUL R12, R12, R155 ;  /* 0x0000009b0c0c7220 */ /* 0x000fc80000400000 */
[----:B------:R-:W-:-:S05]  /*5fe0*/  FFMA R12, R27, R154, R12 ;  /* 0x0000009a1b0c7223 */ /* 0x000fca000000000c */
[----:B------:R-:W-:-:S05]  /*5ff0*/  F2FP.F16.F32.PACK_AB R12, RZ, R12 ;  /* 0x0000000cff0c723e */ /* 0x000fca00000000ff */
[----:B------:R0:W-:Y:S01]  /*6000*/  @P2 STG.E.U16 desc[UR36][R6.64+0x2], R12 ;  /* 0x0000020c06002986 */ /* 0x0001e2000c101524 */
[----:B------:R-:W-:Y:S05]  /*6010*/  @!P3 BRA `(.L_x_161) ;  /* 0x000000000004b947 */ /* 0x000fea0003800000 */
[----:B------:R0:W5:Y:S02]  /*6020*/  LDG.E.LTC128B.U16 R172, desc[UR36][R4.64+0x10] ;  /* 0x0000102404ac7981 */ /* 0x000164000c1e1520 */
.L_x_161:
[----:B------:R-:W-:Y:S05]  /*6030*/  BSYNC B1 ;  /* 0x0000000000017941 */ /* 0x000fea0003800000 */
.L_x_160:
[----:B0-2--5:R-:W-:Y:S01]  /*6040*/  HADD2.F32 R6, -RZ, R172.H0_H0 ;  /* 0x200000acff067230 */ /* 0x025fe20000004100 */
[----:B------:R-:W-:Y:S01]  /*6050*/  ISETP.GT.AND P2, PT, R0, 0x9, P0 ;  /* 0x000000090000780c */ /* 0x000fe20000744270 */
[----:B------:R-:W-:Y:S01]  /*6060*/  IMAD.MOV.U32 R7, RZ, RZ, R9 ;  /* 0x000000ffff077224 */ /* 0x000fe200078e0009 */
[----:B------:R-:W-:Y:S02]  /*6070*/  BSSY B1, `(.L_x_162) ;  /* 0x0000008000017945 */ /* 0x000fe40003800000 */
[----:B------:R-:W-:Y:S01]  /*6080*/  FMUL R3, R6, R155 ;  /* 0x0000009b06037220 */ /* 0x000fe20000400000 */
[----:B------:R-:W-:-:S03]  /*6090*/  IMAD.MOV.U32 R6, RZ, RZ, R8 ;  /* 0x000000ffff067224 */ /* 0x000fc600078e0008 */
[----:B------:R-:W-:-:S05]  /*60a0*/  FFMA R3, R28, R154, R3 ;  /* 0x0000009a1c037223 */ /* 0x000fca0000000003 */
[----:B------:R-:W-:-:S05]  /*60b0*/  F2FP.F16.F32.PACK_AB R3, RZ, R3 ;  /* 0x00000003ff03723e */ /* 0x000fca00000000ff */
[----:B------:R0:W-:Y:S01]  /*60c0*/  @P3 STG.E.U16 desc[UR36][R6.64+0x10], R3 ;  /* 0x0000100306003986 */ /* 0x0001e2000c101524 */
[----:B------:R-:W-:Y:S05]  /*60d0*/  @!P2 BRA `(.L_x_163) ;  /* 0x000000000004a947 */ /* 0x000fea0003800000 */
[----:B------:R2:W5:Y:S02]  /*60e0*/  LDG.E.LTC128B.U16 R172, desc[UR36][R4.64+0x12] ;  /* 0x0000122404ac7981 */ /* 0x000564000c1e1520 */
.L_x_163:
[----:B------:R-:W-:Y:S05]  /*60f0*/  BSYNC B1 ;  /* 0x0000000000017941 */ /* 0x000fea0003800000 */
.L_x_162:
        /* <DEDUP_REMOVED lines=9> */
.L_x_165:
[----:B------:R-:W-:Y:S05]  /*6190*/  BSYNC B1 ;  /* 0x0000000000017941 */ /* 0x000fea0003800000 */
.L_x_164:
[----:B0----5:R-:W-:Y:S01]  /*61a0*/  HADD2.F32 R12, -RZ, R172.H0_H0 ;  /* 0x200000acff0c7230 */ /* 0x021fe20000004100 */
[----:B------:R-:W-:Y:S01]  /*61b0*/  IADD3 R8, P3, R165, R8, RZ ;  /* 0x00000008a5087210 */ /* 0x000fe20007f7e0ff */
[----:B------:R-:W-:Y:S01]  /*61c0*/  BSSY B1, `(.L_x_166) ;  /* 0x0000009000017945 */ /* 0x000fe20003800000 */
[----:B------:R-:W-:Y:S02]  /*61d0*/  ISETP.GT.AND P2, PT, R0, 0x9, P1 ;  /* 0x000000090000780c */ /* 0x000fe40000f44270 */
[----:B------:R-:W-:Y:S01]  /*61e0*/  FMUL R3, R12, R155 ;  /* 0x0000009b0c037220 */ /* 0x000fe20000400000 */
[----:B------:R-:W-:-:S03]  /*61f0*/  IMAD.X R9, R167, 0x1, R9, P3 ;  /* 0x00000001a7097824 */ /* 0x000fc600018e0609 */
[----:B------:R-:W-:-:S05]  /*6200*/  FFMA R3, R30, R154, R3 ;  /* 0x0000009a1e037223 */ /* 0x000fca0000000003 */
[----:B------:R-:W-:-:S05]  /*6210*/  F2FP.F16.F32.PACK_AB R3, RZ, R3 ;  /* 0x00000003ff03723e */ /* 0x000fca00000000ff */
[----:B------:R0:W-:Y:S01]  /*6220*/  @P4 STG.E.U16 desc[UR36][R8.64+0x10], R3 ;  /* 0x0000100308004986 */ /* 0x0001e2000c101524 */
[----:B------:R-:W-:Y:S05]  /*6230*/  @!P2 BRA `(.L_x_167) ;  /* 0x000000000004a947 */ /* 0x000fea0003800000 */
[----:B------:R0:W5:Y:S02]  /*6240*/  LDG.E.LTC128B.U16 R172, desc[UR36][R10.64+0x12] ;  /* 0x000012240aac7981 */ /* 0x000164000c1e1520 */
.L_x_167:
[----:B------:R-:W-:Y:S05]  /*6250*/  BSYNC B1 ;  /* 0x0000000000017941 */ /* 0x000fea0003800000 */
.L_x_166:
[----:B0----5:R-:W-:Y:S01]  /*6260*/  HADD2.F32 R8, -RZ, R172.H0_H0 ;  /* 0x200000acff087230 */ /* 0x021fe20000004100 */
[----:B------:R-:W-:Y:S01]  /*6270*/  ISETP.GT.AND P3, PT, R0, 0x10, P0 ;  /* 0x000000100000780c */ /* 0x000fe20000764270 */
[----:B------:R-:W-:Y:S03]  /*6280*/  BSSY B1, `(.L_x_168) ;  /* 0x0000009000017945 */ /* 0x000fe60003800000 */
[----:B------:R-:W-:-:S04]  /*6290*/  FMUL R8, R8, R155 ;  /* 0x0000009b08087220 */ /* 0x000fc80000400000 */
[----:B------:R-:W-:Y:S01]  /*62a0*/  FFMA R31, R31, R154, R8 ;  /* 0x0000009a1f1f7223 */ /* 0x000fe20000000008 */
[----:B------:R-:W-:-:S04]  /*62b0*/  IADD3 R8, P4, P5, R165, R158, R93 ;  /* 0x0000009ea5087210 */ /* 0x000fc80007d9e05d */
[----:B------:R-:W-:Y:S02]  /*62c0*/  F2FP.F16.F32.PACK_AB R31, RZ, R31 ;  /* 0x0000001fff1f723e */ /* 0x000fe400000000ff */
[----:B------:R-:W-:-:S05]  /*62d0*/  IADD3.X R9, R167, R159, R95, P4, P5 ;  /* 0x0000009fa7097210 */ /* 0x000fca00027ea45f */
[----:B------:R0:W-:Y:S01]  /*62e0*/  @P2 STG.E.U16 desc[UR36][R8.64+0x12], R31 ;  /* 0x0000121f08002986 */ /* 0x0001e2000c101524 */
[----:B------:R-:W-:Y:S05]  /*62f0*/  @!P3 BRA `(.L_x_169) ;  /* 0x000000000004b947 */ /* 0x000fea0003800000 */
[----:B------:R0:W5:Y:S02]  /*6300*/  LDG.E.LTC128B.U16 R172, desc[UR36][R4.64+0x20] ;  /* 0x0000202404ac7981 */ /* 0x000164000c1e1520 */
.L_x_169:
[----:B------:R-:W-:Y:S05]  /*6310*/  BSYNC B1 ;  /* 0x0000000000017941 */ /* 0x000fea0003800000 */
.L_x_168:
        /* <DEDUP_REMOVED lines=9> */
.L_x_171:
[----:B------:R-:W-:Y:S05]  /*63b0*/  BSYNC B1 ;  /* 0x0000000000017941 */ /* 0x000fea0003800000 */
.L_x_170:
        /* <DEDUP_REMOVED lines=9> */
.L_x_173:
[----:B------:R-:W-:Y:S05]  /*6450*/  BSYNC B1 ;  /* 0x0000000000017941 */ /* 0x000fea0003800000 */
.L_x_172:
[----:B0----5:R-:W-:Y:S01]  /*6460*/  HADD2.F32 R12, -RZ, R172.H0_H0 ;  /* 0x200000acff0c7230 */ /* 0x021fe20000004100 */
        /* <DEDUP_REMOVED lines=8> */
.L_x_175:
[----:B------:R-:W-:Y:S05]  /*64f0*/  BSYNC B1 ;  /* 0x0000000000017941 */ /* 0x000fea0003800000 */
.L_x_174:
        /* <DEDUP_REMOVED lines=9> */
.L_x_177:
[----:B------:R-:W-:Y:S05]  /*6590*/  BSYNC B1 ;  /* 0x0000000000017941 */ /* 0x000fea0003800000 */
.L_x_176:
        /* <DEDUP_REMOVED lines=9> */
.L_x_179:
[----:B------:R-:W-:Y:S05]  /*6630*/  BSYNC B1 ;  /* 0x0000000000017941 */ /* 0x000fea0003800000 */
.L_x_178:
        /* <DEDUP_REMOVED lines=9> */
.L_x_181:
[----:B------:R-:W-:Y:S05]  /*66d0*/  BSYNC B1 ;  /* 0x0000000000017941 */ /* 0x000fea0003800000 */
.L_x_180:
        /* <DEDUP_REMOVED lines=9> */
.L_x_183:
[----:B------:R-:W-:Y:S05]  /*6770*/  BSYNC B1 ;  /* 0x0000000000017941 */ /* 0x000fea0003800000 */
.L_x_182:
        /* <DEDUP_REMOVED lines=9> */
.L_x_185:
[----:B------:R-:W-:Y:S05]  /*6810*/  BSYNC B1 ;  /* 0x0000000000017941 */ /* 0x000fea0003800000 */
.L_x_184:
        /* <DEDUP_REMOVED lines=9> */
.L_x_187:
[----:B------:R-:W-:Y:S05]  /*68b0*/  BSYNC B1 ;  /* 0x0000000000017941 */ /* 0x000fea0003800000 */
.L_x_186:
        /* <DEDUP_REMOVED lines=9> */
.L_x_189:
[----:B------:R-:W-:Y:S05]  /*6950*/  BSYNC B1 ;  /* 0x0000000000017941 */ /* 0x000fea0003800000 */
.L_x_188:
        /* <DEDUP_REMOVED lines=9> */
.L_x_191:
[----:B------:R-:W-:Y:S05]  /*69f0*/  BSYNC B1 ;  /* 0x0000000000017941 */ /* 0x000fea0003800000 */
.L_x_190:
        /* <DEDUP_REMOVED lines=9> */
.L_x_193:
[----:B------:R-:W-:Y:S05]  /*6a90*/  BSYNC B1 ;  /* 0x0000000000017941 */ /* 0x000fea0003800000 */
.L_x_192:
        /* <DEDUP_REMOVED lines=9> */
.L_x_195:
[----:B------:R-:W-:Y:S05]  /*6b30*/  BSYNC B1 ;  /* 0x0000000000017941 */ /* 0x000fea0003800000 */
.L_x_194:
        /* <DEDUP_REMOVED lines=9> */
.L_x_197:
[----:B------:R-:W-:Y:S05]  /*6bd0*/  BSYNC B1 ;  /* 0x0000000000017941 */ /* 0x000fea0003800000 */
.L_x_196:
        /* <DEDUP_REMOVED lines=9> */
.L_x_199:
[----:B------:R-:W-:Y:S05]  /*6c70*/  BSYNC B1 ;  /* 0x0000000000017941 */ /* 0x000fea0003800000 */
.L_x_198:
        /* <DEDUP_REMOVED lines=9> */
.L_x_201:
[----:B------:R-:W-:Y:S05]  /*6d10*/  BSYNC B1 ;  /* 0x0000000000017941 */ /* 0x000fea0003800000 */
.L_x_200:
        /* <DEDUP_REMOVED lines=9> */
.L_x_203:
[----:B------:R-:W-:Y:S05]  /*6db0*/  BSYNC B1 ;  /* 0x0000000000017941 */ /* 0x000fea0003800000 */
.L_x_202:
        /* <DEDUP_REMOVED lines=9> */
.L_x_205:
[----:B------:R-:W-:Y:S05]  /*6e50*/  BSYNC B1 ;  /* 0x0000000000017941 */ /* 0x000fea0003800000 */
.L_x_204:
        /* <DEDUP_REMOVED lines=9> */
.L_x_207:
[----:B------:R-:W-:Y:S05]  /*6ef0*/  BSYNC B1 ;  /* 0x0000000000017941 */ /* 0x000fea0003800000 */
.L_x_206:
        /* <DEDUP_REMOVED lines=9> */
.L_x_209:
[----:B------:R-:W-:Y:S05]  /*6f90*/  BSYNC B1 ;  /* 0x0000000000017941 */ /* 0x000fea0003800000 */
.L_x_208:
        /* <DEDUP_REMOVED lines=9> */
.L_x_211:
[----:B------:R-:W-:Y:S05]  /*7030*/  BSYNC B1 ;  /* 0x0000000000017941 */ /* 0x000fea0003800000 */
.L_x_210:
        /* <DEDUP_REMOVED lines=9> */
.L_x_213:
[----:B------:R-:W-:Y:S05]  /*70d0*/  BSYNC B1 ;  /* 0x0000000000017941 */ /* 0x000fea0003800000 */
.L_x_212:
        /* <DEDUP_REMOVED lines=9> */
.L_x_215:
[----:B------:R-:W-:Y:S05]  /*7170*/  BSYNC B1 ;  /* 0x0000000000017941 */ /* 0x000fea0003800000 */
.L_x_214:
        /* <DEDUP_REMOVED lines=9> */
.L_x_217:
[----:B------:R-:W-:Y:S05]  /*7210*/  BSYNC B1 ;  /* 0x0000000000017941 */ /* 0x000fea0003800000 */
.L_x_216:
        /* <DEDUP_REMOVED lines=9> */
.L_x_219:
[----:B------:R-:W-:Y:S05]  /*72b0*/  BSYNC B1 ;  /* 0x0000000000017941 */ /* 0x000fea0003800000 */
.L_x_218:
        /* <DEDUP_REMOVED lines=9> */
.L_x_221:
[----:B------:R-:W-:Y:S05]  /*7350*/  BSYNC B1 ;  /* 0x0000000000017941 */ /* 0x000fea0003800000 */
.L_x_220:
        /* <DEDUP_REMOVED lines=9> */
.L_x_223:
[----:B------:R-:W-:Y:S05]  /*73f0*/  BSYNC B1 ;  /* 0x0000000000017941 */ /* 0x000fea0003800000 */
.L_x_222:
        /* <DEDUP_REMOVED lines=9> */
.L_x_225:
[----:B------:R-:W-:Y:S05]  /*7490*/  BSYNC B1 ;  /* 0x0000000000017941 */ /* 0x000fea0003800000 */
.L_x_224:
        /* <DEDUP_REMOVED lines=9> */
.L_x_227:
[----:B------:R-:W-:Y:S05]  /*7530*/  BSYNC B1 ;  /* 0x0000000000017941 */ /* 0x000fea0003800000 */
.L_x_226:
        /* <DEDUP_REMOVED lines=9> */
.L_x_229:
[----:B------:R-:W-:Y:S05]  /*75d0*/  BSYNC B1 ;  /* 0x0000000000017941 */ /* 0x000fea0003800000 */
.L_x_228:
        /* <DEDUP_REMOVED lines=9> */
.L_x_231:
[----:B------:R-:W-:Y:S05]  /*7670*/  BSYNC B1 ;  /* 0x0000000000017941 */ /* 0x000fea0003800000 */
.L_x_230:
        /* <DEDUP_REMOVED lines=9> */
.L_x_233:
[----:B------:R-:W-:Y:S05]  /*7710*/  BSYNC B1 ;  /* 0x0000000000017941 */ /* 0x000fea0003800000 */
.L_x_232:
        /* <DEDUP_REMOVED lines=9> */
.L_x_235:
[----:B------:R-:W-:Y:S05]  /*77b0*/  BSYNC B1 ;  /* 0x0000000000017941 */ /* 0x000fea0003800000 */
.L_x_234:
        /* <DEDUP_REMOVED lines=9> */
.L_x_237:
[----:B------:R-:W-:Y:S05]  /*7850*/  BSYNC B1 ;  /* 0x0000000000017941 */ /* 0x000fea0003800000 */
.L_x_236:
        /* <DEDUP_REMOVED lines=9> */
.L_x_239:
[----:B------:R-:W-:Y:S05]  /*78f0*/  BSYNC B1 ;  /* 0x0000000000017941 */ /* 0x000fea0003800000 */
.L_x_238:
        /* <DEDUP_REMOVED lines=9> */
.L_x_241:
[----:B------:R-:W-:Y:S05]  /*7990*/  BSYNC B1 ;  /* 0x0000000000017941 */ /* 0x000fea0003800000 */
.L_x_240:
        /* <DEDUP_REMOVED lines=9> */
.L_x_243:
[----:B------:R-:W-:Y:S05]  /*7a30*/  BSYNC B1 ;  /* 0x0000000000017941 */ /* 0x000fea0003800000 */
.L_x_242:
        /* <DEDUP_REMOVED lines=9> */
.L_x_245:
[----:B------:R-:W-:Y:S05]  /*7ad0*/  BSYNC B1 ;  /* 0x0000000000017941 */ /* 0x000fea0003800000 */
.L_x_244:
        /* <DEDUP_REMOVED lines=9> */
.L_x_247:
[----:B------:R-:W-:Y:S05]  /*7b70*/  BSYNC B1 ;  /* 0x0000000000017941 */ /* 0x000fea0003800000 */
.L_x_246:
        /* <DEDUP_REMOVED lines=9> */
.L_x_249:
[----:B------:R-:W-:Y:S05]  /*7c10*/  BSYNC B1 ;  /* 0x0000000000017941 */ /* 0x000fea0003800000 */
.L_x_248:
        /* <DEDUP_REMOVED lines=9> */
.L_x_251:
[----:B------:R-:W-:Y:S05]  /*7cb0*/  BSYNC B1 ;  /* 0x0000000000017941 */ /* 0x000fea0003800000 */
.L_x_250:
        /* <DEDUP_REMOVED lines=9> */
.L_x_253:
[----:B------:R-:W-:Y:S05]  /*7d50*/  BSYNC B1 ;  /* 0x0000000000017941 */ /* 0x000fea0003800000 */
.L_x_252:
        /* <DEDUP_REMOVED lines=9> */
.L_x_255:
[----:B------:R-:W-:Y:S05]  /*7df0*/  BSYNC B1 ;  /* 0x0000000000017941 */ /* 0x000fea0003800000 */
.L_x_254:
        /* <DEDUP_REMOVED lines=9> */
.L_x_257:
[----:B------:R-:W-:Y:S05]  /*7e90*/  BSYNC B1 ;  /* 0x0000000000017941 */ /* 0x000fea0003800000 */
.L_x_256:
        /* <DEDUP_REMOVED lines=9> */
.L_x_259:
[----:B------:R-:W-:Y:S05]  /*7f30*/  BSYNC B1 ;  /* 0x0000000000017941 */ /* 0x000fea0003800000 */
.L_x_258:
        /* <DEDUP_REMOVED lines=9> */
.L_x_261:
[----:B------:R-:W-:Y:S05]  /*7fd0*/  BSYNC B1 ;  /* 0x0000000000017941 */ /* 0x000fea0003800000 */
.L_x_260:
        /* <DEDUP_REMOVED lines=9> */
.L_x_263:
[----:B------:R-:W-:Y:S05]  /*8070*/  BSYNC B1 ;  /* 0x0000000000017941 */ /* 0x000fea0003800000 */
.L_x_262:
        /* <DEDUP_REMOVED lines=9> */
.L_x_265:
[----:B------:R-:W-:Y:S05]  /*8110*/  BSYNC B1 ;  /* 0x0000000000017941 */ /* 0x000fea0003800000 */
.L_x_264:
        /* <DEDUP_REMOVED lines=9> */
.L_x_267:
[----:B------:R-:W-:Y:S05]  /*81b0*/  BSYNC B1 ;  /* 0x0000000000017941 */ /* 0x000fea0003800000 */
.L_x_266:
        /* <DEDUP_REMOVED lines=9> */
.L_x_269:
[----:B------:R-:W-:Y:S05]  /*8250*/  BSYNC B1 ;  /* 0x0000000000017941 */ /* 0x000fea0003800000 */
.L_x_268:
        /* <DEDUP_REMOVED lines=9> */
.L_x_271:
[----:B------:R-:W-:Y:S05]  /*82f0*/  BSYNC B1 ;  /* 0x0000000000017941 */ /* 0x000fea0003800000 */
.L_x_270:
        /* <DEDUP_REMOVED lines=9> */
.L_x_273:
[----:B------:R-:W-:Y:S05]  /*8390*/  BSYNC B1 ;  /* 0x0000000000017941 */ /* 0x000fea0003800000 */
.L_x_272:
        /* <DEDUP_REMOVED lines=9> */
.L_x_275:
[----:B------:R-:W-:Y:S05]  /*8430*/  BSYNC B1 ;  /* 0x0000000000017941 */ /* 0x000fea0003800000 */
.L_x_274:
[----:B012--5:R-:W-:Y:S01]  /*8440*/  HADD2.F32 R4, -RZ, R172.H0_H0 ;  /* 0x200000acff047230 */ /* 0x027fe20000004100 */
        /* <DEDUP_REMOVED lines=8> */
.L_x_277:
[----:B------:R-:W-:Y:S05]  /*84d0*/  BSYNC B1 ;  /* 0x0000000000017941 */ /* 0x000fea0003800000 */
.L_x_276:
[----:B0----5:R-:W-:Y:S01]  /*84e0*/  HADD2.F32 R4, -RZ, R172.H0_H0 ;  /* 0x200000acff047230 */ /* 0x021fe20000004100 */
[----:B------:R-:W-:Y:S01]  /*84f0*/  @P2 MOV R5, R9 ;  /* 0x0000000900052202 */ /* 0x000fe20000000f00 */
[----:B------:R-:W-:Y:S01]  /*8500*/  BSSY B1, `(.L_x_278) ;  /* 0x0000009000017945 */ /* 0x000fe20003800000 */
[----:B------:R-:W-:Y:S02]  /*8510*/  ISETP.GT.AND P1, PT, R0, 0x79, P1 ;  /* 0x000000790000780c */ /* 0x000fe40000f24270 */
[----:B------:R-:W-:Y:S01]  /*8520*/  FMUL R3, R4, R155 ;  /* 0x0000009b04037220 */ /* 0x000fe20000400000 */
[----:B------:R-:W-:-:S03]  /*8530*/  @P2 IMAD.MOV.U32 R4, RZ, RZ, R8 ;  /* 0x000000ffff042224 */ /* 0x000fc600078e0008 */
[----:B------:R-:W-:-:S05]  /*8540*/  FFMA R3, R86, R154, R3 ;  /* 0x0000009a56037223 */ /* 0x000fca0000000003 */
[----:B------:R-:W-:-:S05]  /*8550*/  F2FP.F16.F32.PACK_AB R3, RZ, R3 ;  /* 0x00000003ff03723e */ /* 0x000fca00000000ff */
[----:B------:R0:W-:Y:S01]  /*8560*/  @P2 STG.E.U16 desc[UR36][R4.64+0xf0], R3 ;  /* 0x0000f00304002986 */ /* 0x0001e2000c101524 */
[----:B------:R-:W-:Y:S05]  /*8570*/  @!P1 BRA `(.L_x_279) ;  /* 0x0000000000049947 */ /* 0x000fea0003800000 */
[----:B------:R2:W5:Y:S02]  /*8580*/  LDG.E.LTC128B.U16 R172, desc[UR36][R10.64+0xf2] ;  /* 0x0000f2240aac7981 */ /* 0x000564000c1e1520 */
.L_x_279:
[----:B------:R-:W-:Y:S05]  /*8590*/  BSYNC B1 ;  /* 0x0000000000017941 */ /* 0x000fea0003800000 */
.L_x_278:
[----:B------:R-:W-:Y:S05]  /*85a0*/  @!P1 BRA `(.L_x_280) ;  /* 0x00000024004c9947 */ /* 0x000fea0003800000 */
[----:B-----5:R-:W-:-:S05]  /*85b0*/  HADD2.F32 R172, -RZ, R172.H0_H0 ;  /* 0x200000acffac7230 */ /* 0x020fca0000004100 */
[----:B------:R-:W-:-:S04]  /*85c0*/  FMUL R172, R172, R155 ;  /* 0x0000009bacac7220 */ /* 0x000fc80000400000 */
[----:B------:R-:W-:-:S05]  /*85d0*/  FFMA R172, R87, R154, R172 ;  /* 0x0000009a57ac7223 */ /* 0x000fca00000000ac */
[----:B------:R-:W-:-:S05]  /*85e0*/  F2FP.F16.F32.PACK_AB R172, RZ, R172 ;  /* 0x000000acffac723e */ /* 0x000fca00000000ff */
[----:B------:R0:W-:Y:S01]  /*85f0*/  STG.E.U16 desc[UR36][R8.64+0xf2], R172 ;  /* 0x0000f2ac08007986 */ /* 0x0001e2000c101524 */
[----:B------:R-:W-:Y:S05]  /*8600*/  BRA `(.L_x_280) ;  /* 0x0000002400347947 */ /* 0x000fea0003800000 */
.L_x_29:
[----:B------:R-:W-:Y:S01]  /*8610*/  ULDC.64 UR4, c[0x0][0x5c0] ;  /* 0x0001700000047ab9 */ /* 0x000fe20000000a00 */
[-C--:B------:R-:W-:Y:S01]  /*8620*/  FMUL R88, R88, R154.reuse ;  /* 0x0000009a58587220 */ /* 0x080fe20000400000 */
[----:B------:R-:W-:Y:S01]  /*8630*/  LEA R8, P0, R166, UR4, 0x1 ;  /* 0x00000004a6087c11 */ /* 0x000fe2000f8008ff */
[----:B------:R-:W-:Y:S01]  /*8640*/  IMAD.SHL.U32 R7, R4, 0x10, RZ ;  /* 0x0000001004077824 */ /* 0x000fe200078e00ff */
[----:B------:R-:W-:Y:S01]  /*8650*/  ISETP.GT.AND P2, PT, R0, 0x1, P3 ;  /* 0x000000010000780c */ /* 0x000fe20001f44270 */
[-C--:B------:R-:W-:Y:S01]  /*8660*/  FMUL R89, R89, R154.reuse ;  /* 0x0000009a59597220 */ /* 0x080fe20000400000 */
[----:B------:R-:W-:Y:S01]  /*8670*/  LEA.HI.X R9, R166, UR5, R169, 0x1, P0 ;  /* 0x00000005a6097c11 */ /* 0x000fe200080f0ca9 */
[-C--:B------:R-:W-:Y:S01]  /*8680*/  FMUL R90, R90, R154.reuse ;  /* 0x0000009a5a5a7220 */ /* 0x080fe20000400000 */
[----:B------:R-:W-:Y:S01]  /*8690*/  ISETP.GT.AND P0, PT, R3, 0x8, PT ;  /* 0x000000080300780c */ /* 0x000fe20003f04270 */
[----:B------:R-:W-:Y:S01]  /*86a0*/  FMUL R91, R91, R154 ;  /* 0x0000009a5b5b7220 */ /* 0x000fe20000400000 */
[----:B------:R-:W-:Y:S01]  /*86b0*/  F2FP.F16.F32.PACK_AB R88, RZ, R88 ;  /* 0x00000058ff58723e */ /* 0x000fe200000000ff */
[-C--:B------:R-:W-:Y:S01]  /*86c0*/  FMUL R92, R92, R154.reuse ;  /* 0x0000009a5c5c7220 */ /* 0x080fe20000400000 */
[----:B------:R-:W-:Y:S01]  /*86d0*/  ISETP.GT.AND P4, PT, R0, RZ, P0 ;  /* 0x000000ff0000720c */ /* 0x000fe20000784270 */
[----:B------:R-:W-:Y:S01]  /*86e0*/  FMUL R93, R93, R154 ;  /* 0x0000009a5d5d7220 */ /* 0x000fe20000400000 */
[----:B------:R-:W-:Y:S01]  /*86f0*/  SHF.L.U64.HI R6, R4, 0x4, R5 ;  /* 0x0000000404067819 */ /* 0x000fe20000010205 */
[----:B------:R-:W-:Y:S01]  /*8700*/  @P1 STG.E.U16 desc[UR36][R8.64], R88 ;  /* 0x0000005808001986 */ /* 0x000fe2000c101524 */
[----:B------:R-:W-:Y:S01]  /*8710*/  IADD3 R10, P5, R7, R8, RZ ;  /* 0x00000008070a7210 */ /* 0x000fe20007fbe0ff */
[-C--:B------:R-:W-:Y:S01]  /*8720*/  FMUL R94, R94, R154.reuse ;  /* 0x0000009a5e5e7220 */ /* 0x080fe20000400000 */
[----:B------:R-:W-:Y:S01]  /*8730*/  ISETP.GT.AND P1, PT, R0, 0x1, P0 ;  /* 0x000000010000780c */ /* 0x000fe20000724270 */
[----:B------:R-:W-:Y:S01]  /*8740*/  FMUL R95, R95, R154 ;  /* 0x0000009a5f5f7220 */ /* 0x000fe20000400000 */
[----:B------:R-:W-:Y:S01]  /*8750*/  F2FP.F16.F32.PACK_AB R89, RZ, R89 ;  /* 0x00000059ff59723e */ /* 0x000fe200000000ff */
[----:B------:R-:W-:Y:S01]  /*8760*/  IMAD.X R11, R6, 0x1, R9, P5 ;  /* 0x00000001060b7824 */ /* 0x000fe200028e0609 */
[----:B------:R-:W-:Y:S01]  /*8770*/  F2FP.F16.F32.PACK_AB R90, RZ, R90 ;  /* 0x0000005aff5a723e */ /* 0x000fe200000000ff */
[-C--:B------:R-:W-:Y:S01]  /*8780*/  FMUL R96, R96, R154.reuse ;  /* 0x0000009a60607220 */ /* 0x080fe20000400000 */
[----:B------:R-:W-:Y:S01]  /*8790*/  F2FP.F16.F32.PACK_AB R91, RZ, R91 ;  /* 0x0000005bff5b723e */ /* 0x000fe200000000ff */
[----:B------:R-:W-:Y:S01]  /*87a0*/  @P2 STG.E.U16 desc[UR36][R8.64+0x2], R89 ;  /* 0x0000025908002986 */ /* 0x000fe2000c101524 */
[C---:B------:R-:W-:Y:S01]  /*87b0*/  ISETP.GT.AND P5, PT, R0.reuse, 0x9, P3 ;  /* 0x000000090000780c */ /* 0x040fe20001fa4270 */
[-C--:B------:R-:W-:Y:S01]  /*87c0*/  FMUL R97, R97, R154.reuse ;  /* 0x0000009a61617220 */ /* 0x080fe20000400000 */
[C---:B------:R-:W-:Y:S01]  /*87d0*/  ISETP.GT.AND P2, PT, R0.reuse, 0x8, P0 ;  /* 0x000000080000780c */ /* 0x040fe20000744270 */
[----:B------:R-:W-:Y:S01]  /*87e0*/  @P4 STG.E.U16 desc[UR36][R10.64], R90 ;  /* 0x0000005a0a004986 */ /* 0x000fe2000c101524 */
[----:B------:R-:W-:Y:S01]  /*87f0*/  ISETP.GT.AND P4, PT, R0, 0x8, P3 ;  /* 0x000000080000780c */ /* 0x000fe20001f84270 */
[----:B------:R-:W-:Y:S01]  /*8800*/  FMUL R98, R98, R154 ;  /* 0x0000009a62627220 */ /* 0x000fe20000400000 */
[----:B------:R-:W-:Y:S01]  /*8810*/  F2FP.F16.F32.PACK_AB R92, RZ, R92 ;  /* 0x0000005cff5c723e */ /* 0x000fe200000000ff */
[----:B------:R-:W-:Y:S01]  /*8820*/  @P1 STG.E.U16 desc[UR36][R10.64+0x2], R91 ;  /* 0x0000025b0a001986 */ /* 0x000fe2000c101524 */
[----:B------:R-:W-:Y:S01]  /*8830*/  ISETP.GT.AND P1, PT, R0, 0x9, P0 ;  /* 0x000000090000780c */ /* 0x000fe20000724270 */
[-C--:B------:R-:W-:Y:S01]  /*8840*/  FMUL R99, R99, R154.reuse ;  /* 0x0000009a63637220 */ /* 0x080fe20000400000 */
[----:B------:R-:W-:Y:S01]  /*8850*/  F2FP.F16.F32.PACK_AB R93, RZ, R93 ;  /* 0x0000005dff5d723e */ /* 0x000fe200000000ff */
[----:B------:R-:W-:Y:S01]  /*8860*/  FMUL R100, R100, R154 ;  /* 0x0000009a64647220 */ /* 0x000fe20000400000 */
[----:B------:R-:W-:Y:S01]  /*8870*/  F2FP.F16.F32.PACK_AB R94, RZ, R94 ;  /* 0x0000005eff5e723e */ /* 0x000fe200000000ff */
[-C--:B------:R-:W-:Y:S01]  /*8880*/  FMUL R101, R101, R154.reuse ;  /* 0x0000009a65657220 */ /* 0x080fe20000400000 */
[----:B------:R-:W-:Y:S01]  /*8890*/  F2FP.F16.F32.PACK_AB R95, RZ, R95 ;  /* 0x0000005fff5f723e */ /* 0x000fe200000000ff */
[----:B------:R-:W-:Y:S01]  /*88a0*/  FMUL R102, R102, R154 ;  /* 0x0000009a66667220 */ /* 0x000fe20000400000 */
[----:B------:R-:W-:Y:S01]  /*88b0*/  F2FP.F16.F32.PACK_AB R96, RZ, R96 ;  /* 0x00000060ff60723e */ /* 0x000fe200000000ff */
[----:B------:R-:W-:Y:S01]  /*88c0*/  @P4 STG.E.U16 desc[UR36][R8.64+0x10], R92 ;  /* 0x0000105c08004986 */ /* 0x000fe2000c101524 */
[C---:B------:R-:W-:Y:S01]  /*88d0*/  ISETP.GT.AND P4, PT, R0.reuse, 0x10, P3 ;  /* 0x000000100000780c */ /* 0x040fe20001f84270 */
[-C--:B------:R-:W-:Y:S01]  /*88e0*/  FMUL R103, R103, R154.reuse ;  /* 0x0000009a67677220 */ /* 0x080fe20000400000 */
[----:B------:R-:W-:Y:S01]  /*88f0*/  F2FP.F16.F32.PACK_AB R97, RZ, R97 ;  /* 0x00000061ff61723e */ /* 0x000fe200000000ff */
[----:B------:R-:W-:Y:S01]  /*8900*/  @P5 STG.E.U16 desc[UR36][R8.64+0x12], R93 ;  /* 0x0000125d08005986 */ /* 0x000fe2000c101524 */
[----:B------:R-:W-:Y:S01]  /*8910*/  ISETP.GT.AND P5, PT, R0, 0x11, P0 ;  /* 0x000000110000780c */ /* 0x000fe200007a4270 */
        /* <DEDUP_REMOVED lines=74> */
[-C--:B------:R-:W-:Y:S01]  /*8dc0*/  FMUL R125, R125, R154.reuse ;  /* 0x0000009a7d7d7220 */ /* 0x080fe20000400000 */
[----:B------:R-:W-:Y:S01]  /*8dd0*/  F2FP.F16.F32.PACK_AB R119, RZ, R119 ;  /* 0x00000077ff77723e */ /* 0x000fe200000000ff */
[----:B------:R-:W-:Y:S01]  /*8de0*/  FMUL R126, R126, R154 ;  /* 0x0000009a7e7e7220 */ /* 0x000fe20000400000 */
[----:B------:R-:W-:Y:S01]  /*8df0*/  F2FP.F16.F32.PACK_AB R120, RZ, R120 ;  /* 0x00000078ff78723e */ /* 0x000fe200000000ff */
        /* <DEDUP_REMOVED lines=64> */
[----:B------:R-:W-:Y:S01]  /*9200*/  FMUL R145, R145, R154 ;  /* 0x0000009a91917220 */ /* 0x000fe20000400000 */
[----:B------:R-:W-:Y:S01]  /*9210*/  F2FP.F16.F32.PACK_AB R139, RZ, R139 ;  /* 0x0000008bff8b723e */ /* 0x000fe200000000ff */
[----:B------:R-:W-:Y:S01]  /*9220*/  IMAD.SHL.U32 R21, R4, 0x100, RZ ;  /* 0x0000010004157824 */ /* 0x000fe200078e00ff */
[----:B------:R-:W-:Y:S01]  /*9230*/  F2FP.F16.F32.PACK_AB R140, RZ, R140 ;  /* 0x0000008cff8c723e */ /* 0x000fe200000000ff */
[----:B------:R-:W-:Y:S01]  /*9240*/  @P1 STG.E.U16 desc[UR36][R8.64+0x90], R124 ;  /* 0x0000907c08001986 */ /* 0x000fe2000c101524 */
[----:B------:R-:W-:Y:S01]  /*9250*/  ISETP.GT.AND P1, PT, R0, 0x50, P3 ;  /* 0x000000500000780c */ /* 0x000fe20001f24270 */
[-C--:B------:R-:W-:Y:S01]  /*9260*/  FMUL R146, R146, R154.reuse ;  /* 0x0000009a92927220 */ /* 0x080fe20000400000 */
[----:B------:R-:W-:Y:S01]  /*9270*/  F2FP.F16.F32.PACK_AB R141, RZ, R141 ;  /* 0x0000008dff8d723e */ /* 0x000fe200000000ff */
[----:B------:R-:W-:Y:S01]  /*9280*/  @P2 STG.E.U16 desc[UR36][R8.64+0x92], R125 ;  /* 0x0000927d08002986 */ /* 0x000fe2000c101524 */
[C---:B------:R-:W-:Y:S01]  /*9290*/  ISETP.GT.AND P2, PT, R0.reuse, 0x51, P3 ;  /* 0x000000510000780c */ /* 0x040fe20001f44270 */
[----:B------:R-:W-:Y:S01]  /*92a0*/  FMUL R147, R147, R154 ;  /* 0x0000009a93937220 */ /* 0x000fe20000400000 */
        /* <DEDUP_REMOVED lines=12> */
[----:B------:R-:W-:Y:S01]  /*9370*/  SHF.L.U64.HI R15, R4, 0x8, R5 ;  /* 0x00000008040f7819 */ /* 0x000fe20000010205 */
[----:B------:R-:W-:Y:S01]  /*9380*/  @P2 STG.E.U16 desc[UR36][R8.64+0xa2], R129 ;  /* 0x0000a28108002986 */ /* 0x000fe2000c101524 */
[C---:B------:R-:W-:Y:S01]  /*9390*/  ISETP.GT.AND P2, PT, R0.reuse, 0x59, P3 ;  /* 0x000000590000780c */ /* 0x040fe20001f44270 */
        /* <DEDUP_REMOVED lines=56> */
[----:B------:R-:W-:Y:S01]  /*9720*/  FMUL R39, R39, R154 ;  /* 0x0000009a27277220 */ /* 0x000fe20000400000 */
[----:B------:R-:W-:Y:S01]  /*9730*/  F2FP.F16.F32.PACK_AB R33, RZ, R33 ;  /* 0x00000021ff21723e */ /* 0x000fe200000000ff */
[----:B------:R-:W-:Y:S01]  /*9740*/  @P2 STG.E.U16 desc[UR36][R10.64+0xd0], R142 ;  /* 0x0000d08e0a002986 */ /* 0x000fe2000c101524 */
[----:B------:R-:W-:Y:S01]  /*9750*/  F2FP.F16.F32.PACK_AB R34, RZ, R34 ;  /* 0x00000022ff22723e */ /* 0x000fe200000000ff */
[-C--:B------:R-:W-:Y:S01]  /*9760*/  FMUL R40, R40, R154.reuse ;  /* 0x0000009a28287220 */ /* 0x080fe20000400000 */
[----:B------:R-:W-:Y:S01]  /*9770*/  F2FP.F16.F32.PACK_AB R35, RZ, R35 ;  /* 0x00000023ff23723e */ /* 0x000fe200000000ff */
[----:B------:R-:W-:Y:S01]  /*9780*/  FMUL R41, R41, R154 ;  /* 0x0000009a29297220 */ /* 0x000fe20000400000 */
[----:B------:R-:W-:Y:S01]  /*9790*/  F2FP.F16.F32.PACK_AB R36, RZ, R36 ;  /* 0x00000024ff24723e */ /* 0x000fe200000000ff */
[----:B------:R-:W-:Y:S01]  /*97a0*/  @P4 STG.E.U16 desc[UR36][R10.64+0xd2], R143 ;  /* 0x0000d28f0a004986 */ /* 0x000fe2000c101524 */
[----:B------:R-:W-:Y:S01]  /*97b0*/  ISETP.GT.AND P4, PT, R0, 0x71, P0 ;  /* 0x000000710000780c */ /* 0x000fe20000784270 */
[----:B------:R-:W-:Y:S01]  /*97c0*/  FMUL R42, R42, R154 ;  /* 0x0000009a2a2a7220 */ /* 0x000fe20000400000 */
[----:B------:R-:W-:Y:S01]  /*97d0*/  F2FP.F16.F32.PACK_AB R37, RZ, R37 ;  /* 0x00000025ff25723e */ /* 0x000fe200000000ff */
[----:B------:R-:W-:Y:S01]  /*97e0*/  @P5 STG.E.U16 desc[UR36][R8.64+0xe0], R144 ;  /* 0x0000e09008005986 */ /* 0x000fe2000c101524 */
[----:B------:R-:W-:Y:S01]  /*97f0*/  ISETP.GT.AND P5, PT, R0, 0x70, P0 ;  /* 0x000000700000780c */ /* 0x000fe200007a4270 */
[----:B------:R-:W-:Y:S01]  /*9800*/  @P1 IMAD.MOV.U32 R4, RZ, RZ, R8 ;  /* 0x000000ffff041224 */ /* 0x000fe200078e0008 */
[----:B------:R-:W-:Y:S01]  /*9810*/  F2FP.F16.F32.PACK_AB R38, RZ, R38 ;  /* 0x00000026ff26723e */ /* 0x000fe200000000ff */
[----:B------:R-:W-:Y:S01]  /*9820*/  @P1 IMAD.MOV.U32 R5, RZ, RZ, R9 ;  /* 0x000000ffff051224 */ /* 0x000fe200078e0009 */
[----:B------:R-:W-:Y:S01]  /*9830*/  F2FP.F16.F32.PACK_AB R39, RZ, R39 ;  /* 0x00000027ff27723e */ /* 0x000fe200000000ff */
[----:B------:R-:W-:Y:S01]  /*9840*/  FMUL R43, R43, R154 ;  /* 0x0000009a2b2b7220 */ /* 0x000fe20000400000 */
[----:B------:R-:W-:Y:S01]  /*9850*/  F2FP.F16.F32.PACK_AB R40, RZ, R40 ;  /* 0x00000028ff28723e */ /* 0x000fe200000000ff */
[----:B------:R-:W-:Y:S01]  /*9860*/  FMUL R44, R44, R154 ;  /* 0x0000009a2c2c7220 */ /* 0x000fe20000400000 */
[----:B------:R0:W-:Y:S01]  /*9870*/  @P1 STG.E.U16 desc[UR36][R4.64+0xe2], R145 ;  /* 0x0000e29104001986 */ /* 0x0001e2000c101524 */
[----:B------:R-:W-:Y:S01]  /*9880*/  IADD3 R12, P1, P2, R7, R8, R21 ;  /* 0x00000008070c7210 */ /* 0x000fe20007a3e015 */
[-C--:B------:R-:W-:Y:S01]  /*9890*/  FMUL R45, R45, R154.reuse ;  /* 0x0000009a2d2d7220 */ /* 0x080fe20000400000 */
[----:B------:R-:W-:Y:S01]  /*98a0*/  F2FP.F16.F32.PACK_AB R41, RZ, R41 ;  /* 0x00000029ff29723e */ /* 0x000fe200000000ff */
[-C--:B------:R-:W-:Y:S01]  /*98b0*/  FMUL R46, R46, R154.reuse ;  /* 0x0000009a2e2e7220 */ /* 0x080fe20000400000 */
[----:B------:R-:W-:Y:S01]  /*98c0*/  IADD3.X R13, R6, R9, R15, P1, P2 ;  /* 0x00000009060d7210 */ /* 0x000fe20000fe440f */
[-C--:B------:R-:W-:Y:S01]  /*98d0*/  FMUL R47, R47, R154.reuse ;  /* 0x0000009a2f2f7220 */ /* 0x080fe20000400000 */
[C---:B------:R-:W-:Y:S01]  /*98e0*/  ISETP.GT.AND P1, PT, R3.reuse, 0x80, PT ;  /* 0x000000800300780c */ /* 0x040fe20003f24270 */
[-C--:B------:R-:W-:Y:S01]  /*98f0*/  FMUL R48, R48, R154.reuse ;  /* 0x0000009a30307220 */ /* 0x080fe20000400000 */
[----:B------:R-:W-:Y:S01]  /*9900*/  ISETP.GT.AND P2, PT, R3, 0x88, PT ;  /* 0x000000880300780c */ /* 0x000fe20003f44270 */
[----:B------:R-:W-:Y:S01]  /*9910*/  FMUL R49, R49, R154 ;  /* 0x0000009a31317220 */ /* 0x000fe20000400000 */
[----:B------:R-:W-:Y:S01]  /*9920*/  F2FP.F16.F32.PACK_AB R42, RZ, R42 ;  /* 0x0000002aff2a723e */ /* 0x000fe200000000ff */
[----:B0-----:R-:W-:Y:S01]  /*9930*/  @P5 IMAD.MOV.U32 R4, RZ, RZ, R10 ;  /* 0x000000ffff045224 */ /* 0x001fe200078e000a */
[----:B------:R-:W-:Y:S01]  /*9940*/  @P5 MOV R5, R11 ;  /* 0x0000000b00055202 */ /* 0x000fe20000000f00 */
[-C--:B------:R-:W-:Y:S01]  /*9950*/  FMUL R50, R50, R154.reuse ;  /* 0x0000009a32327220 */ /* 0x080fe20000400000 */
[----:B------:R-:W-:Y:S01]  /*9960*/  F2FP.F16.F32.PACK_AB R43, RZ, R43 ;  /* 0x0000002bff2b723e */ /* 0x000fe200000000ff */
[----:B------:R-:W-:Y:S01]  /*9970*/  FMUL R51, R51, R154 ;  /* 0x0000009a33337220 */ /* 0x000fe20000400000 */
[----:B------:R-:W-:Y:S01]  /*9980*/  F2FP.F16.F32.PACK_AB R44, RZ, R44 ;  /* 0x0000002cff2c723e */ /* 0x000fe200000000ff */
[----:B------:R0:W-:Y:S01]  /*9990*/  @P5 STG.E.U16 desc[UR36][R4.64+0xe0], R146 ;  /* 0x0000e09204005986 */ /* 0x0001e2000c101524 */
[----:B------:R-:W-:Y:S01]  /*99a0*/  ISETP.GT.AND P5, PT, R0, 0x78, P3 ;  /* 0x000000780000780c */ /* 0x000fe20001fa4270 */
[-C--:B------:R-:W-:Y:S01]  /*99b0*/  FMUL R52, R52, R154.reuse ;  /* 0x0000009a34347220 */ /* 0x080fe20000400000 */
[C---:B------:R-:W-:Y:S01]  /*99c0*/  ISETP.GT.AND P3, PT, R0.reuse, 0x79, P3 ;  /* 0x000000790000780c */ /* 0x040fe20001f64270 */
[----:B------:R-:W-:Y:S01]  /*99d0*/  @P4 STG.E.U16 desc[UR36][R10.64+0xe2], R147 ;  /* 0x0000e2930a004986 */ /* 0x000fe2000c101524 */
[C---:B------:R-:W-:Y:S01]  /*99e0*/  ISETP.GT.AND P4, PT, R0.reuse, 0x78, P0 ;  /* 0x000000780000780c */ /* 0x040fe20000784270 */
[-C--:B------:R-:W-:Y:S01]  /*99f0*/  FMUL R53, R53, R154.reuse ;  /* 0x0000009a35357220 */ /* 0x080fe20000400000 */
[----:B------:R-:W-:Y:S01]  /*9a00*/  ISETP.GT.AND P0, PT, R0, 0x79, P0 ;  /* 0x000000790000780c */ /* 0x000fe20000704270 */
[-C--:B------:R-:W-:Y:S01]  /*9a10*/  FMUL R54, R54, R154.reuse ;  /* 0x0000009a36367220 */ /* 0x080fe20000400000 */
[----:B------:R-:W-:Y:S01]  /*9a20*/  F2FP.F16.F32.PACK_AB R45, RZ, R45 ;  /* 0x0000002dff2d723e */ /* 0x000fe200000000ff */
[----:B------:R-:W-:Y:S01]  /*9a30*/  FMUL R55, R55, R154 ;  /* 0x0000009a37377220 */ /* 0x000fe20000400000 */
[----:B------:R-:W-:Y:S01]  /*9a40*/  F2FP.F16.F32.PACK_AB R46, RZ, R46 ;  /* 0x0000002eff2e723e */ /* 0x000fe200000000ff */
[----:B------:R-:W-:Y:S01]  /*9a50*/  FMUL R56, R56, R154 ;  /* 0x0000009a38387220 */ /* 0x000fe20000400000 */
[----:B------:R-:W-:Y:S01]  /*9a60*/  F2FP.F16.F32.PACK_AB R47, RZ, R47 ;  /* 0x0000002fff2f723e */ /* 0x000fe200000000ff */
[----:B------:R-:W-:Y:S01]  /*9a70*/  @P5 STG.E.U16 desc[UR36][R8.64+0xf0], R148 ;  /* 0x0000f09408005986 */ /* 0x000fe2000c101524 */
[----:B0-----:R-:W-:Y:S01]  /*9a80*/  IADD3 R4, P5, R21, R8, RZ ;  /* 0x0000000815047210 */ /* 0x001fe20007fbe0ff */
[----:B------:R-:W-:Y:S01]  /*9a90*/  FMUL R57, R57, R154 ;  /* 0x0000009a39397220 */ /* 0x000fe20000400000 */
[----:B------:R-:W-:Y:S01]  /*9aa0*/  F2FP.F16.F32.PACK_AB R48, RZ, R48 ;  /* 0x00000030ff30723e */ /* 0x000fe200000000ff */
[----:B------:R0:W-:Y:S01]  /*9ab0*/  @P3 STG.E.U16 desc[UR36][R8.64+0xf2], R149 ;  /* 0x0000f29508003986 */ /* 0x0001e2000c101524 */
[C---:B------:R-:W-:Y:S01]  /*9ac0*/  ISETP.GT.AND P3, PT, R0.reuse, RZ, P1 ;  /* 0x000000ff0000720c */ /* 0x040fe20000f64270 */
[----:B------:R-:W-:Y:S01]  /*9ad0*/  IMAD.X R5, R15, 0x1, R9, P5 ;  /* 0x000000010f057824 */ /* 0x000fe200028e0609 */
[C---:B------:R-:W-:Y:S01]  /*9ae0*/  ISETP.GT.AND P5, PT, R0.reuse, RZ, P2 ;  /* 0x000000ff0000720c */ /* 0x040fe200017a4270 */
        /* <DEDUP_REMOVED lines=14> */
[----:B------:R-:W-:Y:S01]  /*9bd0*/  @P4 STG.E.U16 desc[UR36][R4.64+0x2], R25 ;  /* 0x0000021904004986 */ /* 0x000fe2000c101524 */
[----:B------:R-:W-:Y:S01]  /*9be0*/  IADD3 R14, P4, R7, R4, RZ ;  /* 0x00000004070e7210 */ /* 0x000fe20007f9e0ff */
[--C-:B------:R-:W-:Y:S01]  /*9bf0*/  IMAD.X R9, R6, 0x1, R5.reuse, P3 ;  /* 0x0000000106097824 */ /* 0x100fe200018e0605 */
[----:B------:R-:W-:Y:S01]  /*9c00*/  ISETP.GT.AND P3, PT, R0, 0x9, P2 ;  /* 0x000000090000780c */ /* 0x000fe20001764270 */
[-C--:B------:R-:W-:Y:S01]  /*9c10*/  FMUL R62, R62, R154.reuse ;  /* 0x0000009a3e3e7220 */ /* 0x080fe20000400000 */
[----:B------:R-:W-:Y:S01]  /*9c20*/  F2FP.F16.F32.PACK_AB R53, RZ, R53 ;  /* 0x00000035ff35723e */ /* 0x000fe200000000ff */
[----:B------:R-:W-:Y:S01]  /*9c30*/  IMAD.X R15, R6, 0x1, R5, P4 ;  /* 0x00000001060f7824 */ /* 0x000fe200020e0605 */
[----:B------:R-:W-:Y:S01]  /*9c40*/  ISETP.GT.AND P4, PT, R0, 0x8, P1 ;  /* 0x000000080000780c */ /* 0x000fe20000f84270 */
[----:B------:R-:W-:Y:S01]  /*9c50*/  FMUL R63, R63, R154 ;  /* 0x0000009a3f3f7220 */ /* 0x000fe20000400000 */
[----:B------:R-:W-:Y:S01]  /*9c60*/  F2FP.F16.F32.PACK_AB R54, RZ, R54 ;  /* 0x00000036ff36723e */ /* 0x000fe200000000ff */
[-C--:B------:R-:W-:Y:S01]  /*9c70*/  FMUL R64, R64, R154.reuse ;  /* 0x0000009a40407220 */ /* 0x080fe20000400000 */
        /* <DEDUP_REMOVED lines=9> */
[----:B------:R-:W-:Y:S01]  /*9d10*/  @P4 STG.E.U16 desc[UR36][R4.64+0x10], R28 ;  /* 0x0000101c04004986 */ /* 0x000fe2000c101524 */
[----:B------:R-:W-:Y:S01]  /*9d20*/  ISETP.GT.AND P4, PT, R0, 0x10, P1 ;  /* 0x000000100000780c */ /* 0x000fe20000f84270 */
[-C--:B------:R-:W-:Y:S01]  /*9d30*/  FMUL R68, R68, R154.reuse ;  /* 0x0000009a44447220 */ /* 0x080fe20000400000 */
[----:B------:R-:W-:Y:S01]  /*9d40*/  F2FP.F16.F32.PACK_AB R57, RZ, R57 ;  /* 0x00000039ff39723e */ /* 0x000fe200000000ff */
[-C--:B------:R-:W-:Y:S01]  /*9d50*/  FMUL R69, R69, R154.reuse ;  /* 0x0000009a45457220 */ /* 0x080fe20000400000 */
        /* <DEDUP_REMOVED lines=14> */
[----:B------:R-:W-:Y:S01]  /*9e40*/  FMUL R73, R73, R154 ;  /* 0x0000009a49497220 */ /* 0x000fe20000400000 */
[----:B------:R-:W-:Y:S01]  /*9e50*/  F2FP.F16.F32.PACK_AB R61, RZ, R61 ;  /* 0x0000003dff3d723e */ /* 0x000fe200000000ff */
[----:B------:R-:W-:Y:S01]  /*9e60*/  @P5 STG.E.U16 desc[UR36][R4.64+0x22], R33 ;  /* 0x0000222104005986 */ /* 0x000fe2000c101524 */
[----:B------:R-:W-:Y:S01]  /*9e70*/  ISETP.GT.AND P5, PT, R0, 0x19, P1 ;  /* 0x000000190000780c */ /* 0x000fe20000fa4270 */
[--C-:B------:R-:W-:Y:S01]  /*9e80*/  @P0 IMAD.MOV.U32 R6, RZ, RZ, R12.reuse ;  /* 0x000000ffff060224 */ /* 0x100fe200078e000c */
[----:B------:R-:W-:Y:S01]  /*9e90*/  F2FP.F16.F32.PACK_AB R62, RZ, R62 ;  /* 0x0000003eff3e723e */ /* 0x000fe200000000ff */
[--C-:B------:R-:W-:Y:S01]  /*9ea0*/  @P0 IMAD.MOV.U32 R7, RZ, RZ, R13.reuse ;  /* 0x000000ffff070224 */ /* 0x100fe200078e000d */
[----:B------:R-:W-:Y:S01]  /*9eb0*/  F2FP.F16.F32.PACK_AB R63, RZ, R63 ;  /* 0x0000003fff3f723e */ /* 0x000fe200000000ff */
[----:B------:R-:W-:Y:S01]  /*9ec0*/  FMUL R74, R74, R154 ;  /* 0x0000009a4a4a7220 */ /* 0x000fe20000400000 */
[----:B------:R-:W-:Y:S01]  /*9ed0*/  F2FP.F16.F32.PACK_AB R64, RZ, R64 ;  /* 0x00000040ff40723e */ /* 0x000fe200000000ff */
[-C--:B------:R-:W-:Y:S01]  /*9ee0*/  FMUL R75, R75, R154.reuse ;  /* 0x0000009a4b4b7220 */ /* 0x080fe20000400000 */
[----:B------:R0:W-:Y:S01]  /*9ef0*/  @P0 STG.E.U16 desc[UR36][R6.64+0x20], R34 ;  /* 0x0000202206000986 */ /* 0x0001e2000c101524 */
        /* <DEDUP_REMOVED lines=11> */
[--C-:B0-----:R-:W-:Y:S01]  /*9fb0*/  @P3 IMAD.MOV.U32 R6, RZ, RZ, R12.reuse ;  /* 0x000000ffff063224 */ /* 0x101fe200078e000c */
[----:B------:R-:W-:Y:S01]  /*9fc0*/  @P3 MOV R7, R13 ;  /* 0x0000000d00073202 */ /* 0x000fe20000000f00 */
[----:B------:R-:W-:Y:S01]  /*9fd0*/  FMUL R81, R81, R154 ;  /* 0x0000009a51517220 */ /* 0x000fe20000400000 */
[----:B------:R-:W-:Y:S01]  /*9fe0*/  F2FP.F16.F32.PACK_AB R70, RZ, R70 ;  /* 0x00000046ff46723e */ /* 0x000fe200000000ff */
[-C--:B------:R-:W-:Y:S01]  /*9ff0*/  FMUL R82, R82, R154.reuse ;  /* 0x0000009a52527220 */ /* 0x080fe20000400000 */
[----:B------:R-:W-:Y:S01]  /*a000*/  F2FP.F16.F32.PACK_AB R71, RZ, R71 ;  /* 0x00000047ff47723e */ /* 0x000fe200000000ff */
[----:B------:R0:W-:Y:S01]  /*a010*/  @P3 STG.E.U16 desc[UR36][R6.64+0x22], R35 ;  /* 0x0000222306003986 */ /* 0x0001e2000c101524 */
        /* <DEDUP_REMOVED lines=11> */
[----:B0-----:R-:W-:Y:S01]  /*a0d0*/  @P0 IMAD.MOV.U32 R6, RZ, RZ, R12 ;  /* 0x000000ffff060224 */ /* 0x001fe200078e000c */
[----:B------:R-:W-:Y:S01]  /*a0e0*/  F2FP.F16.F32.PACK_AB R75, RZ, R75 ;  /* 0x0000004bff4b723e */ /* 0x000fe200000000ff */
[----:B------:R-:W-:Y:S01]  /*a0f0*/  @P0 IMAD.MOV.U32 R7, RZ, RZ, R13 ;  /* 0x000000ffff070224 */ /* 0x000fe200078e000d */
[----:B------:R-:W-:Y:S01]  /*a100*/  F2FP.F16.F32.PACK_AB R76, RZ, R76 ;  /* 0x0000004cff4c723e */ /* 0x000fe200000000ff */
[-C--:B------:R-:W-:Y:S01]  /*a110*/  FMUL R86, R86, R154.reuse ;  /* 0x0000009a56567220 */ /* 0x080fe20000400000 */
[----:B------:R-:W-:Y:S01]  /*a120*/  F2FP.F16.F32.PACK_AB R77, RZ, R77 ;  /* 0x0000004dff4d723e */ /* 0x000fe200000000ff */
[----:B------:R-:W-:Y:S01]  /*a130*/  FMUL R87, R87, R154 ;  /* 0x0000009a57577220 */ /* 0x000fe20000400000 */
[----:B------:R0:W-:Y:S01]  /*a140*/  @P0 STG.E.U16 desc[UR36][R6.64+0x30], R38 ;  /* 0x0000302606000986 */ /* 0x0001e2000c101524 */
[----:B------:R-:W-:-:S02]  /*a150*/  ISETP.GT.AND P0, PT, R0, 0x20, P2 ;  /* 0x000000200000780c */ /* 0x000fc40001704270 */
[----:B------:R-:W-:Y:S02]  /*a160*/  F2FP.F16.F32.PACK_AB R78, RZ, R78 ;  /* 0x0000004eff4e723e */ /* 0x000fe400000000ff */
[----:B------:R-:W-:Y:S02]  /*a170*/  F2FP.F16.F32.PACK_AB R79, RZ, R79 ;  /* 0x0000004fff4f723e */ /* 0x000fe400000000ff */
[----:B------:R-:W-:Y:S02]  /*a180*/  F2FP.F16.F32.PACK_AB R80, RZ, R80 ;  /* 0x00000050ff50723e */ /* 0x000fe400000000ff */
[----:B------:R-:W-:Y:S02]  /*a190*/  F2FP.F16.F32.PACK_AB R81, RZ, R81 ;  /* 0x00000051ff51723e */ /* 0x000fe400000000ff */
[----:B------:R-:W-:Y:S01]  /*a1a0*/  F2FP.F16.F32.PACK_AB R82, RZ, R82 ;  /* 0x00000052ff52723e */ /* 0x000fe200000000ff */
[----:B0-----:R-:W-:Y:S01]  /*a1b0*/  @P3 IMAD.MOV.U32 R6, RZ, RZ, R12 ;  /* 0x000000ffff063224 */ /* 0x001fe200078e000c */
[----:B------:R-:W-:Y:S01]  /*a1c0*/  F2FP.F16.F32.PACK_AB R83, RZ, R83 ;  /* 0x00000053ff53723e */ /* 0x000fe200000000ff */
[----:B------:R-:W-:Y:S01]  /*a1d0*/  @P3 IMAD.MOV.U32 R7, RZ, RZ, R13 ;  /* 0x000000ffff073224 */ /* 0x000fe200078e000d */
[----:B------:R-:W-:-:S02]  /*a1e0*/  F2FP.F16.F32.PACK_AB R84, RZ, R84 ;  /* 0x00000054ff54723e */ /* 0x000fc400000000ff */
[----:B------:R-:W-:Y:S02]  /*a1f0*/  F2FP.F16.F32.PACK_AB R85, RZ, R85 ;  /* 0x00000055ff55723e */ /* 0x000fe400000000ff */
[----:B------:R0:W-:Y:S01]  /*a200*/  @P3 STG.E.U16 desc[UR36][R6.64+0x32], R39 ;  /* 0x0000322706003986 */ /* 0x0001e2000c101524 */
[C---:B------:R-:W-:Y:S02]  /*a210*/  ISETP.GT.AND P3, PT, R0.reuse, 0x21, P2 ;  /* 0x000000210000780c */ /* 0x040fe40001764270 */
[----:B------:R-:W-:Y:S01]  /*a220*/  F2FP.F16.F32.PACK_AB R86, RZ, R86 ;  /* 0x00000056ff56723e */ /* 0x000fe200000000ff */
[----:B------:R-:W-:Y:S01]  /*a230*/  @P4 STG.E.U16 desc[UR36][R4.64+0x40], R40 ;  /* 0x0000402804004986 */ /* 0x000fe2000c101524 */
[C---:B------:R-:W-:Y:S02]  /*a240*/  ISETP.GT.AND P4, PT, R0.reuse, 0x28, P1 ;  /* 0x000000280000780c */ /* 0x040fe40000f84270 */
[----:B------:R-:W-:Y:S01]  /*a250*/  F2FP.F16.F32.PACK_AB R87, RZ, R87 ;  /* 0x00000057ff57723e */ /* 0x000fe200000000ff */
[----:B------:R-:W-:Y:S01]  /*a260*/  @P5 STG.E.U16 desc[UR36][R4.64+0x42], R41 ;  /* 0x0000422904005986 */ /* 0x000fe2000c101524 */
[----:B------:R-:W-:Y:S01]  /*a270*/  ISETP.GT.AND P5, PT, R0, 0x29, P1 ;  /* 0x000000290000780c */ /* 0x000fe20000fa4270 */
[----:B0-----:R-:W-:-:S02]  /*a280*/  @P0 IMAD.MOV.U32 R6, RZ, RZ, R12 ;  /* 0x000000ffff060224 */ /* 0x001fc400078e000c */
[----:B------:R-:W-:-:S05]  /*a290*/  @P0 IMAD.MOV.U32 R7, RZ, RZ, R13 ;  /* 0x000000ffff070224 */ /* 0x000fca00078e000d */
[----:B------:R0:W-:Y:S01]  /*a2a0*/  @P0 STG.E.U16 desc[UR36][R6.64+0x40], R42 ;  /* 0x0000402a06000986 */ /* 0x0001e2000c101524 */
[----:B------:R-:W-:Y:S02]  /*a2b0*/  ISETP.GT.AND P0, PT, R0, 0x28, P2 ;  /* 0x000000280000780c */ /* 0x000fe40001704270 */
[----:B0-----:R-:W-:Y:S01]  /*a2c0*/  @P3 MOV R6, R12 ;  /* 0x0000000c00063202 */ /* 0x001fe20000000f00 */
[----:B------:R-:W-:-:S05]  /*a2d0*/  @P3 IMAD.MOV.U32 R7, RZ, RZ, R13 ;  /* 0x000000ffff073224 */ /* 0x000fca00078e000d */
[----:B------:R0:W-:Y:S01]  /*a2e0*/  @P3 STG.E.U16 desc[UR36][R6.64+0x42], R43 ;  /* 0x0000422b06003986 */ /* 0x0001e2000c101524 */
[----:B------:R-:W-:-:S03]  /*a2f0*/  ISETP.GT.AND P3, PT, R0, 0x29, P2 ;  /* 0x000000290000780c */ /* 0x000fc60001764270 */
[----:B------:R-:W-:Y:S01]  /*a300*/  @P4 STG.E.U16 desc[UR36][R4.64+0x50], R44 ;  /* 0x0000502c04004986 */ /* 0x000fe2000c101524 */
[----:B------:R-:W-:-:S03]  /*a310*/  ISETP.GT.AND P4, PT, R0, 0x30, P1 ;  /* 0x000000300000780c */ /* 0x000fc60000f84270 */
[----:B------:R-:W-:Y:S01]  /*a320*/  @P5 STG.E.U16 desc[UR36][R4.64+0x52], R45 ;  /* 0x0000522d04005986 */ /* 0x000fe2000c101524 */
[----:B------:R-:W-:Y:S01]  /*a330*/  ISETP.GT.AND P5, PT, R0, 0x31, P1 ;  /* 0x000000310000780c */ /* 0x000fe20000fa4270 */
[----:B0-----:R-:W-:Y:S02]  /*a340*/  @P0 IMAD.MOV.U32 R6, RZ, RZ, R12 ;  /* 0x000000ffff060224 */ /* 0x001fe400078e000c */
[----:B------:R-:W-:-:S05]  /*a350*/  @P0 IMAD.MOV.U32 R7, RZ, RZ, R13 ;  /* 0x000000ffff070224 */ /* 0x000fca00078e000d */
[----:B------:R0:W-:Y:S01]  /*a360*/  @P0 STG.E.U16 desc[UR36][R6.64+0x50], R46 ;  /* 0x0000502e06000986 */ /* 0x0001e2000c101524 */
[----:B------:R-:W-:Y:S01]  /*a370*/  ISETP.GT.AND P0, PT, R0, 0x30, P2 ;  /* 0x000000300000780c */ /* 0x000fe20001704270 */
[----:B0-----:R-:W-:Y:S02]  /*a380*/  @P3 IMAD.MOV.U32 R6, RZ, RZ, R12 ;  /* 0x000000ffff063224 */ /* 0x001fe400078e000c */
[----:B------:R-:W-:-:S05]  /*a390*/  @P3 IMAD.MOV.U32 R7, RZ, RZ, R13 ;  /* 0x000000ffff073224 */ /* 0x000fca00078e000d */
[----:B------:R0:W-:Y:S01]  /*a3a0*/  @P3 STG.E.U16 desc[UR36][R6.64+0x52], R47 ;  /* 0x0000522f06003986 */ /* 0x0001e2000c101524 */
[----:B------:R-:W-:-:S03]  /*a3b0*/  ISETP.GT.AND P3, PT, R0, 0x31, P2 ;  /* 0x000000310000780c */ /* 0x000fc60001764270 */
[----:B------:R-:W-:Y:S01]  /*a3c0*/  @P4 STG.E.U16 desc[UR36][R4.64+0x60], R48 ;  /* 0x0000603004004986 */ /* 0x000fe2000c101524 */
[----:B------:R-:W-:-:S03]  /*a3d0*/  ISETP.GT.AND P4, PT, R0, 0x38, P1 ;  /* 0x000000380000780c */ /* 0x000fc60000f84270 */
[----:B------:R-:W-:Y:S01]  /*a3e0*/  @P5 STG.E.U16 desc[UR36][R4.64+0x62], R49 ;  /* 0x0000623104005986 */ /* 0x000fe2000c101524 */
[----:B------:R-:W-:Y:S01]  /*a3f0*/  ISETP.GT.AND P5, PT, R0, 0x39, P1 ;  /* 0x000000390000780c */ /* 0x000fe20000fa4270 */
[----:B0-----:R-:W-:Y:S01]  /*a400*/  @P0 IMAD.MOV.U32 R6, RZ, RZ, R12 ;  /* 0x000000ffff060224 */ /* 0x001fe200078e000c */
[----:B------:R-:W-:-:S05]  /*a410*/  @P0 MOV R7, R13 ;  /* 0x0000000d00070202 */ /* 0x000fca0000000f00 */
        /* <DEDUP_REMOVED lines=21> */
[----:B------:R-:W-:Y:S02]  /*a570*/  ISETP.GT.AND P5, PT, R0, 0x49, P1 ;  /* 0x000000490000780c */ /* 0x000fe40000fa4270 */
[----:B0-----:R-:W-:Y:S01]  /*a580*/  @P0 MOV R6, R12 ;  /* 0x0000000c00060202 */ /* 0x001fe20000000f00 */
        /* <DEDUP_REMOVED lines=15> */
[----:B0-----:R-:W-:Y:S01]  /*a680*/  @P3 IMAD.MOV.U32 R6, RZ, RZ, R12 ;  /* 0x000000ffff063224 */ /* 0x001fe200078e000c */
[----:B------:R-:W-:-:S05]  /*a690*/  @P3 MOV R7, R13 ;  /* 0x0000000d00073202 */ /* 0x000fca0000000f00 */
        /* <DEDUP_REMOVED lines=49> */
[C---:B------:R-:W-:Y:S02]  /*a9b0*/  ISETP.GT.AND P3, PT, R0.reuse, 0x78, P1 ;  /* 0x000000780000780c */ /* 0x040fe40000f64270 */
[C---:B------:R-:W-:Y:S01]  /*a9c0*/  ISETP.GT.AND P1, PT, R0.reuse, 0x79, P1 ;  /* 0x000000790000780c */ /* 0x040fe20000f24270 */
[----:B------:R-:W-:Y:S01]  /*a9d0*/  @P4 STG.E.U16 desc[UR36][R4.64+0xe0], R80 ;  /* 0x0000e05004004986 */ /* 0x000fe2000c101524 */
[----:B------:R-:W-:-:S03]  /*a9e0*/  ISETP.GT.AND P4, PT, R0, 0x71, P2 ;  /* 0x000000710000780c */ /* 0x000fc60001784270 */
[----:B------:R-:W-:Y:S01]  /*a9f0*/  @P5 STG.E.U16 desc[UR36][R4.64+0xe2], R81 ;  /* 0x0000e25104005986 */ /* 0x000fe2000c101524 */
[C---:B------:R-:W-:Y:S02]  /*aa00*/  ISETP.GT.AND P5, PT, R0.reuse, 0x78, P2 ;  /* 0x000000780000780c */ /* 0x040fe400017a4270 */
[----:B------:R-:W-:Y:S01]  /*aa10*/  ISETP.GT.AND P2, PT, R0, 0x79, P2 ;  /* 0x000000790000780c */ /* 0x000fe20001744270 */
[----:B0-----:R-:W-:Y:S02]  /*aa20*/  @P0 IMAD.MOV.U32 R6, RZ, RZ, R12 ;  /* 0x000000ffff060224 */ /* 0x001fe400078e000c */
[----:B------:R-:W-:-:S05]  /*aa30*/  @P0 IMAD.MOV.U32 R7, RZ, RZ, R13 ;  /* 0x000000ffff070224 */ /* 0x000fca00078e000d */
[----:B------:R0:W-:Y:S02]  /*aa40*/  @P0 STG.E.U16 desc[UR36][R6.64+0xe0], R82 ;  /* 0x0000e05206000986 */ /* 0x0001e4000c101524 */
[----:B0-----:R-:W-:Y:S02]  /*aa50*/  @P4 IMAD.MOV.U32 R6, RZ, RZ, R12 ;  /* 0x000000ffff064224 */ /* 0x001fe400078e000c */
[----:B------:R-:W-:-:S05]  /*aa60*/  @P4 IMAD.MOV.U32 R7, RZ, RZ, R13 ;  /* 0x000000ffff074224 */ /* 0x000fca00078e000d */
[----:B------:R-:W-:Y:S04]  /*aa70*/  @P4 STG.E.U16 desc[UR36][R6.64+0xe2], R83 ;  /* 0x0000e25306004986 */ /* 0x000fe8000c101524 */
[----:B------:R-:W-:Y:S04]  /*aa80*/  @P3 STG.E.U16 desc[UR36][R4.64+0xf0], R84 ;  /* 0x0000f05404003986 */ /* 0x000fe8000c101524 */
[----:B------:R0:W-:Y:S02]  /*aa90*/  @P1 STG.E.U16 desc[UR36][R4.64+0xf2], R85 ;  /* 0x0000f25504001986 */ /* 0x0001e4000c101524 */
[----:B0-----:R-:W-:Y:S01]  /*aaa0*/  @P5 MOV R4, R12 ;  /* 0x0000000c00045202 */ /* 0x001fe20000000f00 */
[----:B------:R-:W-:-:S05]  /*aab0*/  @P5 IMAD.MOV.U32 R5, RZ, RZ, R13 ;  /* 0x000000ffff055224 */ /* 0x000fca00078e000d */
[----:B------:R0:W-:Y:S04]  /*aac0*/  @P5 STG.E.U16 desc[UR36][R4.64+0xf0], R86 ;  /* 0x0000f05604005986 */ /* 0x0001e8000c101524 */
[----:B------:R0:W-:Y:S02]  /*aad0*/  @P2 STG.E.U16 desc[UR36][R12.64+0xf2], R87 ;  /* 0x0000f2570c002986 */ /* 0x0001e4000c101524 */
.L_x_280:
[----:B------:R-:W-:Y:S05]  /*aae0*/  BSYNC B0 ;  /* 0x0000000000007941 */ /* 0x000fea0003800000 */
.L_x_28:
[----:B------:R-:W-:Y:S01]  /*aaf0*/  ULDC UR4, c[0x0][0xc] ;  /* 0x0000030000047ab9 */ /* 0x000fe20000000800 */
[----:B------:R-:W-:Y:S01]  /*ab00*/  ULDC UR5, c[0x0][0x10] ;  /* 0x0000040000057ab9 */ /* 0x000fe20000000800 */
[----:B0-----:R-:W0:Y:S01]  /*ab10*/  LDC R3, c[0x0][0x14] ;  /* 0x00000500ff037b82 */ /* 0x001e220000000800 */
[----:B------:R-:W-:Y:S01]  /*ab20*/  UIMAD.WIDE.U32 UR4, UR4, UR5, URZ ;  /* 0x00000005040472a5 */ /* 0x000fe2000f8e003f */
[----:B------:R-:W-:Y:S01]  /*ab30*/  PRMT R0, RZ, 0x7610, R0 ;  /* 0x00007610ff007816 */ /* 0x000fe20000000000 */
[----:B------:R-:W-:Y:S02]  /*ab40*/  IMAD.MOV.U32 R153, RZ, RZ, -0x1 ;  /* 0xffffffffff997424 */ /* 0x000fe400078e00ff */
[----:B------:R-:W-:Y:S02]  /*ab50*/  IMAD.MOV.U32 R23, RZ, RZ, -0x1 ;  /* 0xffffffffff177424 */ /* 0x000fe400078e00ff */
[----:B0-----:R-:W-:-:S04]  /*ab60*/  IMAD.WIDE.U32 R16, R3, UR4, R16 ;  /* 0x0000000403107c25 */ /* 0x001fc8000f8e0010 */
[----:B------:R-:W-:Y:S01]  /*ab70*/  IMAD R3, R3, UR5, RZ ;  /* 0x0000000503037c24 */ /* 0x000fe2000f8e02ff */
[----:B------:R-:W-:Y:S02]  /*ab80*/  ULDC.64 UR4, c[0x0][0x650] ;  /* 0x0001940000047ab9 */ /* 0x000fe40000000a00 */
[----:B------:R-:W-:Y:S01]  /*ab90*/  ISETP.GE.U32.AND P0, PT, R16, UR4, PT ;  /* 0x0000000410007c0c */ /* 0x000fe2000bf06070 */
[----:B------:R-:W-:-:S05]  /*aba0*/  IMAD.IADD R17, R17, 0x1, R3 ;  /* 0x0000000111117824 */ /* 0x000fca00078e0203 */
[----:B------:R-:W-:-:S13]  /*abb0*/  ISETP.GE.U32.AND.EX P0, PT, R17, UR5, PT, P0 ;  /* 0x0000000511007c0c */ /* 0x000fda000bf06100 */
[----:B------:R-:W-:Y:S05]  /*abc0*/  @P0 BRA `(.L_x_281) ;  /* 0x0000000400640947 */ /* 0x000fea0003800000 */
[----:B------:R-:W0:Y:S01]  /*abd0*/  S2R R12, SR_CTAID.X ;  /* 0x00000000000c7919 */ /* 0x000e220000002500 */
[----:B-12---:R-:W1:Y:S01]  /*abe0*/  LDC.64 R10, c[0x0][0x628] ;  /* 0x00018a00ff0a7b82 */ /* 0x006e620000000a00 */
[----:B------:R-:W-:Y:S01]  /*abf0*/  ULDC UR4, c[0x0][0x150] ;  /* 0x0000540000047ab9 */ /* 0x000fe20000000800 */
[----:B------:R-:W-:Y:S01]  /*ac00*/  IMAD.MOV.U32 R8, RZ, RZ, R16 ;  /* 0x000000ffff087224 */ /* 0x000fe200078e0010 */
[----:B------:R-:W2:Y:S01]  /*ac10*/  S2R R24, SR_CTAID.Y ;  /* 0x0000000000187919 */ /* 0x000ea20000002600 */
[----:B------:R-:W-:-:S04]  /*ac20*/  IMAD.MOV.U32 R9, RZ, RZ, R17 ;  /* 0x000000ffff097224 */ /* 0x000fc800078e0011 */
[----:B------:R-:W2:Y:S08]  /*ac30*/  LDC R21, c[0x0][0x144] ;  /* 0x00005100ff157b82 */ /* 0x000eb00000000800 */
[----:B------:R-:W2:Y:S08]  /*ac40*/  LDC R0, c[0x0][0x630] ;  /* 0x00018c00ff007b82 */ /* 0x000eb00000000800 */
[----:B------:R-:W2:Y:S01]  /*ac50*/  LDC.64 R14, c[0x0][0x620] ;  /* 0x00018800ff0e7b82 */ /* 0x000ea20000000a00 */
[----:B-1----:R-:W-:-:S04]  /*ac60*/  ISETP.NE.U32.AND P0, PT, R10, RZ, PT ;  /* 0x000000ff0a00720c */ /* 0x002fc80003f05070 */
[----:B------:R-:W-:Y:S02]  /*ac70*/  ISETP.NE.AND.EX P0, PT, R11, RZ, PT, P0 ;  /* 0x000000ff0b00720c */ /* 0x000fe40003f05300 */
[----:B0-----:R-:W-:-:S05]  /*ac80*/  I2FP.F32.U32 R3, R12 ;  /* 0x0000000c00037245 */ /* 0x001fca0000201000 */
[----:B------:R-:W-:-:S04]  /*ac90*/  FMUL R3, R3, UR4 ;  /* 0x0000000403037c20 */ /* 0x000fc80008400000 */
[----:B------:R0:W1:Y:S02]  /*aca0*/  F2I.U32.TRUNC.NTZ R20, R3 ;  /* 0x0000000300147305 */ /* 0x000064000020f000 */
[----:B------:R-:W-:Y:S05]  /*acb0*/  @!P0 BRA `(.L_x_282) ;  /* 0x0000000000288947 */ /* 0x000fea0003800000 */
[----:B0-----:R-:W0:Y:S02]  /*acc0*/  LDC R3, c[0x0][0x634] ;  /* 0x00018d00ff037b82 */ /* 0x001e240000000800 */
[----:B0-----:R-:W-:-:S04]  /*acd0*/  IADD3 R3, P0, R16, R3, RZ ;  /* 0x0000000310037210 */ /* 0x001fc80007f1e0ff */
[----:B------:R-:W-:-:S05]  /*ace0*/  IADD3.X R13, RZ, R17, RZ, P0, !PT ;  /* 0x00000011ff0d7210 */ /* 0x000fca00007fe4ff */
[----:B------:R-:W-:-:S04]  /*acf0*/  IMAD.WIDE.U32 R4, R13, R10, RZ ;  /* 0x0000000a0d047225 */ /* 0x000fc800078e00ff */
[----:B------:R-:W-:-:S04]  /*ad00*/  IMAD.WIDE.U32 R6, P0, R3, R11, R4 ;  /* 0x0000000b03067225 */ /* 0x000fc80007800004 */
[----:B------:R-:W-:-:S04]  /*ad10*/  IMAD.WIDE.U32 R4, R3, R10, RZ ;  /* 0x0000000a03047225 */ /* 0x000fc800078e00ff */
[----:B------:R-:W-:Y:S01]  /*ad20*/  IMAD.X R9, RZ, RZ, RZ, P0 ;  /* 0x000000ffff097224 */ /* 0x000fe200000e06ff */
[----:B------:R-:W-:Y:S01]  /*ad30*/  IADD3 RZ, P0, R5, R6, RZ ;  /* 0x0000000605ff7210 */ /* 0x000fe20007f1e0ff */
[----:B------:R-:W-:-:S04]  /*ad40*/  IMAD.MOV.U32 R8, RZ, RZ, R7 ;  /* 0x000000ffff087224 */ /* 0x000fc800078e0007 */
[----:B------:R-:W-:-:S08]  /*ad50*/  IMAD.WIDE.U32.X R8, R13, R11, R8, P0 ;  /* 0x0000000b0d087225 */ /* 0x000fd000000e0408 */
.L_x_282:
[----:B------:R-:W3:Y:S01]  /*ad60*/  LDC.64 R28, c[0x0][0x640] ;  /* 0x00019000ff1c7b82 */ /* 0x000ee20000000a00 */
[-CC-:B--2---:R-:W-:Y:S01]  /*ad70*/  SHF.R.U64 R23, R8, R0.reuse, R9.reuse ;  /* 0x0000000008177219 */ /* 0x184fe20000001209 */
[----:B-1----:R-:W-:Y:S01]  /*ad80*/  IMAD.MOV R20, RZ, RZ, -R20 ;  /* 0x000000ffff147224 */ /* 0x002fe200078e0a14 */
[----:B------:R-:W-:Y:S01]  /*ad90*/  SHF.R.U32.HI R0, RZ, R0, R9 ;  /* 0x00000000ff007219 */ /* 0x000fe20000011609 */
[----:B------:R-:W-:Y:S01]  /*ada0*/  ULDC UR4, c[0x0][0x154] ;  /* 0x0000550000047ab9 */ /* 0x000fe20000000800 */
[----:B0-----:R-:W-:Y:S01]  /*adb0*/  IADD3 R3, P0, RZ, -R23, RZ ;  /* 0x80000017ff037210 */ /* 0x001fe20007f1e0ff */
[----:B------:R-:W-:Y:S01]  /*adc0*/  IMAD R21, R21, R20, R12 ;  /* 0x0000001415157224 */ /* 0x000fe200078e020c */
[----:B------:R-:W-:Y:S01]  /*add0*/  MOV R7, 0x1 ;  /* 0x0000000100077802 */ /* 0x000fe20000000f00 */
[----:B------:R-:W0:Y:S02]  /*ade0*/  LDC R6, c[0x0][0x618] ;  /* 0x00018600ff067b82 */ /* 0x000e240000000800 */
[----:B------:R-:W-:-:S04]  /*adf0*/  IMAD.X R5, RZ, RZ, ~R0, P0 ;  /* 0x000000ffff057224 */ /* 0x000fc800000e0e00 */
[-C--:B------:R-:W-:Y:S02]  /*ae00*/  IMAD R0, R5, R14.reuse, RZ ;  /* 0x0000000e05007224 */ /* 0x080fe400078e02ff */
[----:B------:R-:W1:Y:S01]  /*ae10*/  LDC R8, c[0x0][0x608] ;  /* 0x00018200ff087b82 */ /* 0x000e620000000800 */
[----:B------:R-:W-:-:S04]  /*ae20*/  IMAD.WIDE.U32 R4, R3, R14, R16 ;  /* 0x0000000e03047225 */ /* 0x000fc800078e0010 */
[----:B------:R-:W-:Y:S01]  /*ae30*/  IMAD R3, R3, R15, R0 ;  /* 0x0000000f03037224 */ /* 0x000fe200078e0200 */
[----:B------:R-:W-:Y:S02]  /*ae40*/  I2FP.F32.U32 R0, R24 ;  /* 0x0000001800007245 */ /* 0x000fe40000201000 */
[----:B------:R-:W2:Y:S01]  /*ae50*/  LDC R26, c[0x0][0x658] ;  /* 0x00019600ff1a7b82 */ /* 0x000ea20000000800 */
[----:B------:R-:W-:Y:S01]  /*ae60*/  IMAD.IADD R3, R5, 0x1, R3 ;  /* 0x0000000105037824 */ /* 0x000fe200078e0203 */
[----:B---3--:R-:W-:Y:S01]  /*ae70*/  ISETP.NE.U32.AND P0, PT, R28, RZ, PT ;  /* 0x000000ff1c00720c */ /* 0x008fe20003f05070 */
[----:B------:R-:W-:Y:S01]  /*ae80*/  FMUL R0, R0, UR4 ;  /* 0x0000000400007c20 */ /* 0x000fe20008400000 */
[----:B------:R-:W-:Y:S02]  /*ae90*/  IMAD.MOV.U32 R5, RZ, RZ, -0x1 ;  /* 0xffffffffff057424 */ /* 0x000fe400078e00ff */
[----:B------:R-:W-:Y:S01]  /*aea0*/  ISETP.NE.AND.EX P0, PT, R29, RZ, PT, P0 ;  /* 0x000000ff1d00720c */ /* 0x000fe20003f05300 */
[----:B------:R3:W2:Y:S01]  /*aeb0*/  F2I.U32.TRUNC.NTZ R13, R0 ;  /* 0x00000000000d7305 */ /* 0x0006a2000020f000 */
[----:B------:R-:W3:Y:S01]  /*aec0*/  LDC R15, c[0x0][0x148] ;  /* 0x00005200ff0f7b82 */ /* 0x000ee20000000800 */
[----:B0-----:R-:W-:-:S02]  /*aed0*/  SHF.R.U64 R12, R4, R6, R3 ;  /* 0x00000006040c7219 */ /* 0x001fc40000001203 */
[----:B------:R-:W-:-:S05]  /*aee0*/  SHF.R.U32.HI R3, RZ, R6, R3 ;  /* 0x00000006ff037219 */ /* 0x000fca0000011603 */
[----:B------:R-:W0:Y:S01]  /*aef0*/  LDC R20, c[0x0][0x600] ;  /* 0x00018000ff147b82 */ /* 0x000e220000000800 */
[-CC-:B-1----:R-:W-:Y:S02]  /*af00*/  SHF.R.U64 R10, R12, R8.reuse, R3.reuse ;  /* 0x000000080c0a7219 */ /* 0x182fe40000001203 */
[----:B------:R-:W-:-:S05]  /*af10*/  SHF.R.U32.HI R3, RZ, R8, R3 ;  /* 0x00000008ff037219 */ /* 0x000fca0000011603 */
[----:B------:R-:W1:Y:S01]  /*af20*/  LDC R27, c[0x0][0x648] ;  /* 0x00019200ff1b7b82 */ /* 0x000e620000000800 */
[-C--:B--2---:R-:W-:Y:S02]  /*af30*/  SHF.L.U32 R4, R5, R26.reuse, RZ ;  /* 0x0000001a05047219 */ /* 0x084fe400000006ff */
[--C-:B------:R-:W-:Y:S02]  /*af40*/  SHF.R.U64 R14, R10, R26, R3.reuse ;  /* 0x0000001a0a0e7219 */ /* 0x100fe40000001203 */
[----:B------:R-:W-:Y:S02]  /*af50*/  LOP3.LUT R25, RZ, R4, RZ, 0x33, !PT ;  /* 0x00000004ff197212 */ /* 0x000fe400078e33ff */
[-C--:B------:R-:W-:Y:S01]  /*af60*/  SHF.R.U32.HI R5, RZ, R26.reuse, R3 ;  /* 0x0000001aff057219 */ /* 0x080fe20000011603 */
[----:B------:R-:W2:Y:S01]  /*af70*/  LDC R30, c[0x0][0x638] ;  /* 0x00018e00ff1e7b82 */ /* 0x000ea20000000800 */
[----:B------:R-:W-:Y:S01]  /*af80*/  SHF.L.U32 R152, R7, R26, RZ ;  /* 0x0000001a07987219 */ /* 0x000fe200000006ff */
[----:B------:R-:W-:-:S06]  /*af90*/  IMAD.MOV.U32 R4, RZ, RZ, R14 ;  /* 0x000000ffff047224 */ /* 0x000fcc00078e000e */
[----:B------:R-:W0:Y:S01]  /*afa0*/  LDC R31, c[0x0][0x610] ;  /* 0x00018400ff1f7b82 */ /* 0x000e220000000800 */
[----:B------:R-:W-:Y:S05]  /*afb0*/  @!P0 BRA `(.L_x_283) ;  /* 0x0000000000288947 */ /* 0x000fea0003800000 */
[----:B------:R-:W4:Y:S02]  /*afc0*/  LDC R3, c[0x0][0x64c] ;  /* 0x00019300ff037b82 */ /* 0x000f240000000800 */
[----:B----4-:R-:W-:-:S05]  /*afd0*/  IADD3 R3, P0, R14, R3, RZ ;  /* 0x000000030e037210 */ /* 0x010fca0007f1e0ff */
        /* <DEDUP_REMOVED lines=8> */
.L_x_283:
[----:B------:R-:W-:Y:S01]  /*b060*/  ISETP.NE.AND P0, PT, R2, 0x1, PT ;  /* 0x000000010200780c */ /* 0x000fe20003f05270 */
[----:B0-----:R-:W-:Y:S01]  /*b070*/  VIADD R7, R20, 0xffffffff ;  /* 0xffffffff14077836 */ /* 0x001fe20000000000 */
[----:B-1-3--:R-:W-:Y:S01]  /*b080*/  SHF.R.U64 R0, R4, R27, R5 ;  /* 0x0000001b04007219 */ /* 0x00afe20000001205 */
[----:B------:R-:W-:Y:S01]  /*b090*/  IMAD.MOV R13, RZ, RZ, -R13 ;  /* 0x000000ffff0d7224 */ /* 0x000fe200078e0a0d */
[----:B------:R-:W-:Y:S01]  /*b0a0*/  LOP3.LUT R5, R10, R25, RZ, 0xc0, !PT ;  /* 0x000000190a057212 */ /* 0x000fe200078ec0ff */
[----:B------:R-:W-:Y:S01]  /*b0b0*/  IMAD.MOV.U32 R4, RZ, RZ, 0x1 ;  /* 0x00000001ff047424 */ /* 0x000fe200078e00ff */
[----:B------:R-:W-:-:S03]  /*b0c0*/  IADD3 R3, -R0, RZ, RZ ;  /* 0x000000ff00037210 */ /* 0x000fc60007ffe1ff */
[----:B------:R-:W-:Y:S01]  /*b0d0*/  IMAD R152, R152, R0, R5 ;  /* 0x0000000098987224 */ /* 0x000fe200078e0205 */
[----:B------:R-:W-:Y:S01]  /*b0e0*/  LOP3.LUT R5, R12, R7, RZ, 0xc0, !PT ;  /* 0x000000070c057212 */ /* 0x000fe200078ec0ff */
[----:B--2---:R-:W-:Y:S02]  /*b0f0*/  IMAD R0, R3, R30, R14 ;  /* 0x0000001e03007224 */ /* 0x004fe400078e020e */
[----:B------:R-:W-:Y:S02]  /*b100*/  @P0 IMAD R21, R15, R13, R24 ;  /* 0x0000000d0f150224 */ /* 0x000fe400078e0218 */
[----:B------:R-:W-:Y:S01]  /*b110*/  IMAD R3, R0, R20, R5 ;  /* 0x0000001400037224 */ /* 0x000fe200078e0205 */
[----:B------:R-:W-:Y:S01]  /*b120*/  PRMT R0, R4, 0x7610, R0 ;  /* 0x0000761004007816 */ /* 0x000fe20000000000 */
[----:B------:R-:W-:-:S05]  /*b130*/  IMAD R152, R152, R31, R21 ;  /* 0x0000001f98987224 */ /* 0x000fca00078e0215 */
[----:B------:R-:W-:Y:S02]  /*b140*/  SEL R153, R3, R152, !P0 ;  /* 0x0000009803997207 */ /* 0x000fe40004000000 */
[----:B------:R-:W-:-:S07]  /*b150*/  SEL R152, R152, R3, !P0 ;  /* 0x0000000398987207 */ /* 0x000fce0004000000 */
.L_x_281:
[----:B------:R-:W-:-:S13]  /*b160*/  LOP3.LUT P0, RZ, R0, 0xff, RZ, 0xc0, !PT ;  /* 0x000000ff00ff7812 */ /* 0x000fda000780c0ff */
[----:B------:R-:W-:Y:S05]  /*b170*/  @P0 BRA `(.L_x_284) ;  /* 0xffffff5c005c0947 */ /* 0x000fea000383ffff */
[----:B------:R-:W-:Y:S05]  /*b180*/  EXIT ;  /* 0x000000000000794d */ /* 0x000fea0003800000 */
.L_x_3:
[----:B0-----:R-:W-:Y:S01]  /*b190*/  ULDC.64 UR4, c[0x0][0x650] ;  /* 0x0001940000047ab9 */ /* 0x001fe20000000a00 */
        /* <DEDUP_REMOVED lines=8> */
[----:B------:R-:W-:Y:S02]  /*b220*/  IMAD.MOV.U32 R10, RZ, RZ, R16 ;  /* 0x000000ffff0a7224 */ /* 0x000fe400078e0010 */
[----:B------:R-:W-:-:S05]  /*b230*/  IMAD.MOV.U32 R11, RZ, RZ, R17 ;  /* 0x000000ffff0b7224 */ /* 0x000fca00078e0011 */
[----:B------:R-:W1:Y:S08]  /*b240*/  LDC R14, c[0x0][0x630] ;  /* 0x00018c00ff0e7b82 */ /* 0x000e700000000800 */
[----:B------:R-:W2:Y:S01]  /*b250*/  LDC.64 R20, c[0x0][0x620] ;  /* 0x00018800ff147b82 */ /* 0x000ea20000000a00 */
[----:B0-----:R-:W-:-:S04]  /*b260*/  ISETP.NE.U32.AND P0, PT, R12, RZ, PT ;  /* 0x000000ff0c00720c */ /* 0x001fc80003f05070 */
[----:B------:R-:W-:-:S13]  /*b270*/  ISETP.NE.AND.EX P0, PT, R13, RZ, PT, P0 ;  /* 0x000000ff0d00720c */ /* 0x000fda0003f05300 */
[----:B-12---:R-:W-:Y:S05]  /*b280*/  @!P0 BRA `(.L_x_286) ;  /* 0x0000000000288947 */ /* 0x006fea0003800000 */
[----:B------:R-:W0:Y:S02]  /*b290*/  LDC R7, c[0x0][0x634] ;  /* 0x00018d00ff077b82 */ /* 0x000e240000000800 */
        /* <DEDUP_REMOVED lines=9> */
.L_x_286:
[--C-:B------:R-:W-:Y:S01]  /*b330*/  SHF.R.U64 R12, R10, R14, R11.reuse ;  /* 0x0000000e0a0c7219 */ /* 0x100fe2000000120b */
[----:B------:R-:W0:Y:S01]  /*b340*/  LDC R22, c[0x0][0x618] ;  /* 0x00018600ff167b82 */ /* 0x000e220000000800 */
[----:B------:R-:W-:Y:S01]  /*b350*/  I2FP.F32.U32 R6, R4 ;  /* 0x0000000400067245 */ /* 0x000fe20000201000 */
[----:B------:R-:W-:Y:S01]  /*b360*/  ULDC UR4, c[0x0][0x150] ;  /* 0x0000540000047ab9 */ /* 0x000fe20000000800 */
[----:B------:R-:W-:Y:S02]  /*b370*/  SHF.R.U32.HI R5, RZ, R14, R11 ;  /* 0x0000000eff057219 */ /* 0x000fe4000001160b */
[----:B------:R-:W-:Y:S01]  /*b380*/  IADD3 R9, P0, RZ, -R12, RZ ;  /* 0x8000000cff097210 */ /* 0x000fe20007f1e0ff */
[----:B------:R-:W-:Y:S01]  /*b390*/  FMUL R11, R6, UR4 ;  /* 0x00000004060b7c20 */ /* 0x000fe20008400000 */
[----:B------:R-:W-:Y:S01]  /*b3a0*/  ULDC UR4, c[0x0][0x154] ;  /* 0x0000550000047ab9 */ /* 0x000fe20000000800 */
[----:B------:R-:W1:Y:S02]  /*b3b0*/  LDC.64 R24, c[0x0][0x640] ;  /* 0x00019000ff187b82 */ /* 0x000e640000000a00 */
[----:B------:R-:W-:-:S02]  /*b3c0*/  IMAD.X R5, RZ, RZ, ~R5, P0 ;  /* 0x000000ffff057224 */ /* 0x000fc400000e0e05 */
[----:B------:R-:W2:Y:S01]  /*b3d0*/  F2I.U32.TRUNC.NTZ R11, R11 ;  /* 0x0000000b000b7305 */ /* 0x000ea2000020f000 */
[----:B------:R-:W-:-:S03]  /*b3e0*/  IMAD.WIDE.U32 R6, R9, R20, R16 ;  /* 0x0000001409067225 */ /* 0x000fc600078e0010 */
[----:B------:R-:W3:Y:S01]  /*b3f0*/  LDC R13, c[0x0][0x144] ;  /* 0x00005100ff0d7b82 */ /* 0x000ee20000000800 */
[----:B------:R-:W-:-:S04]  /*b400*/  IMAD R8, R5, R20, RZ ;  /* 0x0000001405087224 */ /* 0x000fc800078e02ff */
[----:B------:R-:W-:Y:S02]  /*b410*/  IMAD R5, R9, R21, R8 ;  /* 0x0000001509057224 */ /* 0x000fe400078e0208 */
[----:B------:R-:W-:Y:S01]  /*b420*/  IMAD.MOV.U32 R8, RZ, RZ, -0x1 ;  /* 0xffffffffff087424 */ /* 0x000fe200078e00ff */
[----:B------:R-:W4:Y:S01]  /*b430*/  LDC R14, c[0x0][0x608] ;  /* 0x00018200ff0e7b82 */ /* 0x000f220000000800 */
[----:B------:R-:W-:Y:S01]  /*b440*/  IMAD.IADD R5, R7, 0x1, R5 ;  /* 0x0000000107057824 */ /* 0x000fe200078e0205 */
[----:B------:R-:W-:-:S04]  /*b450*/  I2FP.F32.U32 R7, R3 ;  /* 0x0000000300077245 */ /* 0x000fc80000201000 */
[-C--:B0-----:R-:W-:Y:S01]  /*b460*/  SHF.R.U64 R10, R6, R22.reuse, R5 ;  /* 0x00000016060a7219 */ /* 0x081fe20000001205 */
[----:B--2---:R-:W-:Y:S01]  /*b470*/  IMAD.MOV R6, RZ, RZ, -R11 ;  /* 0x000000ffff067224 */ /* 0x004fe200078e0a0b */
[----:B------:R-:W0:Y:S01]  /*b480*/  LDC R9, c[0x0][0x658] ;  /* 0x00019600ff097b82 */ /* 0x000e220000000800 */
[----:B-1----:R-:W-:Y:S01]  /*b490*/  ISETP.NE.U32.AND P0, PT, R24, RZ, PT ;  /* 0x000000ff1800720c */ /* 0x002fe20003f05070 */
[----:B------:R-:W-:Y:S01]  /*b4a0*/  FMUL R7, R7, UR4 ;  /* 0x0000000407077c20 */ /* 0x000fe20008400000 */
[----:B------:R-:W-:Y:S02]  /*b4b0*/  SHF.R.U32.HI R5, RZ, R22, R5 ;  /* 0x00000016ff057219 */ /* 0x000fe40000011605 */
[----:B------:R-:W-:-:S03]  /*b4c0*/  ISETP.NE.AND.EX P0, PT, R25, RZ, PT, P0 ;  /* 0x000000ff1900720c */ /* 0x000fc60003f05300 */
[----:B------:R-:W1:Y:S01]  /*b4d0*/  LDC R20, c[0x0][0x148] ;  /* 0x00005200ff147b82 */ /* 0x000e620000000800 */
[----:B---3--:R-:W-:Y:S01]  /*b4e0*/  IMAD R23, R13, R6, R4 ;  /* 0x000000060d177224 */ /* 0x008fe200078e0204 */
[----:B------:R-:W-:-:S06]  /*b4f0*/  MOV R6, 0x1 ;  /* 0x0000000100067802 */ /* 0x000fcc0000000f00 */
[----:B------:R-:W2:Y:S01]  /*b500*/  LDC R21, c[0x0][0x600] ;  /* 0x00018000ff157b82 */ /* 0x000ea20000000800 */
[-CC-:B----4-:R-:W-:Y:S02]  /*b510*/  SHF.R.U64 R13, R10, R14.reuse, R5.reuse ;  /* 0x0000000e0a0d7219 */ /* 0x190fe40000001205 */
[----:B------:R-:W-:Y:S02]  /*b520*/  SHF.R.U32.HI R4, RZ, R14, R5 ;  /* 0x0000000eff047219 */ /* 0x000fe40000011605 */
[----:B------:R3:W4:Y:S03]  /*b530*/  F2I.U32.TRUNC.NTZ R14, R7 ;  /* 0x00000007000e7305 */ /* 0x000726000020f000 */
[----:B------:R-:W1:Y:S01]  /*b540*/  LDC R26, c[0x0][0x648] ;  /* 0x00019200ff1a7b82 */ /* 0x000e620000000800 */
[-C--:B0-----:R-:W-:Y:S02]  /*b550*/  SHF.R.U64 R15, R13, R9.reuse, R4 ;  /* 0x000000090d0f7219 */ /* 0x081fe40000001204 */
[----:B------:R-:W-:-:S02]  /*b560*/  SHF.L.U32 R8, R8, R9, RZ ;  /* 0x0000000908087219 */ /* 0x000fc400000006ff */
[-C--:B------:R-:W-:Y:S01]  /*b570*/  SHF.R.U32.HI R5, RZ, R9.reuse, R4 ;  /* 0x00000009ff057219 */ /* 0x080fe20000011604 */
[----:B------:R-:W-:Y:S01]  /*b580*/  IMAD.MOV.U32 R4, RZ, RZ, R15 ;  /* 0x000000ffff047224 */ /* 0x000fe200078e000f */
[----:B------:R-:W-:Y:S01]  /*b590*/  SHF.L.U32 R22, R6, R9, RZ ;  /* 0x0000000906167219 */ /* 0x000fe200000006ff */
[----:B------:R-:W0:Y:S01]  /*b5a0*/  LDC R27, c[0x0][0x638] ;  /* 0x00018e00ff1b7b82 */ /* 0x000e220000000800 */
[----:B------:R-:W-:-:S07]  /*b5b0*/  LOP3.LUT R28, RZ, R8, RZ, 0x33, !PT ;  /* 0x00000008ff1c7212 */ /* 0x000fce00078e33ff */
        /* <DEDUP_REMOVED lines=12> */
.L_x_287:
[----:B------:R-:W-:Y:S01]  /*b680*/  ISETP.NE.AND P0, PT, R2, 0x1, PT ;  /* 0x000000010200780c */ /* 0x000fe20003f05270 */
[----:B------:R-:W-:Y:S01]  /*b690*/  IMAD.MOV R14, RZ, RZ, -R14 ;  /* 0x000000ffff0e7224 */ /* 0x000fe200078e0a0e */
[----:B-1----:R-:W-:Y:S01]  /*b6a0*/  SHF.R.U64 R5, R4, R26, R5 ;  /* 0x0000001a04057219 */ /* 0x002fe20000001205 */
[----:B------:R-:W-:Y:S01]  /*b6b0*/  IMAD.MOV.U32 R8, RZ, RZ, R12 ;  /* 0x000000ffff087224 */ /* 0x000fe200078e000c */
[----:B------:R-:W-:Y:S02]  /*b6c0*/  LOP3.LUT R4, R13, R28, RZ, 0xc0, !PT ;  /* 0x0000001c0d047212 */ /* 0x000fe400078ec0ff */
[----:B--2---:R-:W-:Y:S01]  /*b6d0*/  IADD3 R7, R21, -0x1, RZ ;  /* 0xffffffff15077810 */ /* 0x004fe20007ffe0ff */
[----:B------:R-:W-:Y:S02]  /*b6e0*/  IMAD.MOV R6, RZ, RZ, -R5 ;  /* 0x000000ffff067224 */ /* 0x000fe400078e0a05 */
[----:B------:R-:W-:Y:S01]  /*b6f0*/  IMAD R4, R22, R5, R4 ;  /* 0x0000000516047224 */ /* 0x000fe200078e0204 */
[----:B------:R-:W-:-:S03]  /*b700*/  LOP3.LUT R10, R10, R7, RZ, 0xc0, !PT ;  /* 0x000000070a0a7212 */ /* 0x000fc600078ec0ff */
[----:B------:R-:W-:Y:S02]  /*b710*/  @P0 IMAD R23, R20, R14, R3 ;  /* 0x0000000e14170224 */ /* 0x000fe400078e0203 */
[----:B0-----:R-:W-:Y:S02]  /*b720*/  IMAD R3, R6, R27, R15 ;  /* 0x0000001b06037224 */ /* 0x001fe400078e020f */
[----:B------:R-:W-:Y:S02]  /*b730*/  IMAD R7, R4, R29, R23 ;  /* 0x0000001d04077224 */ /* 0x000fe400078e0217 */
[----:B------:R-:W-:Y:S02]  /*b740*/  IMAD R4, R3, R21, R10 ;  /* 0x0000001503047224 */ /* 0x000fe400078e020a */
[----:B------:R-:W-:-:S03]  /*b750*/  IMAD.MOV.U32 R6, RZ, RZ, 0x1 ;  /* 0x00000001ff067424 */ /* 0x000fc600078e00ff */
[----:B------:R-:W-:Y:S02]  /*b760*/  SEL R9, R4, R7, !P0 ;  /* 0x0000000704097207 */ /* 0x000fe40004000000 */
[----:B------:R-:W-:-:S07]  /*b770*/  SEL R7, R7, R4, !P0 ;  /* 0x0000000407077207 */ /* 0x000fce0004000000 */
.L_x_285:
[----:B------:R-:W-:-:S08]  /*b780*/  NOP ;  /* 0x0000000000007918 */ /* 0x000fd00000000000 */
[----:B------:R-:W0:-:S00]  /*b790*/  USETMAXREG.DEALLOC.CTAPOOL 0x28 ;  /* 0x00000028000079c8 */ /* 0x000e0000080e0500 */
[----:B0-----:R-:W-:-:S13]  /*b7a0*/  ISETP.NE.AND P0, PT, R0, RZ, PT ;  /* 0x000000ff0000720c */ /* 0x001fda0003f05270 */
[----:B------:R-:W-:Y:S05]  /*b7b0*/  @P0 EXIT ;  /* 0x000000000000094d */ /* 0x000fea0003800000 */
[----:B------:R-:W-:Y:S01]  /*b7c0*/  LOP3.LUT P0, RZ, R6, 0xff, RZ, 0xc0, !PT ;  /* 0x000000ff06ff7812 */ /* 0x000fe2000780c0ff */
[----:B------:R-:W-:Y:S02]  /*b7d0*/  IMAD.MOV.U32 R3, RZ, RZ, 0x1 ;  /* 0x00000001ff037424 */ /* 0x000fe400078e00ff */
[----:B------:R-:W-:-:S10]  /*b7e0*/  IMAD.MOV.U32 R0, RZ, RZ, RZ ;  /* 0x000000ffff007224 */ /* 0x000fd400078e00ff */
[----:B------:R-:W-:Y:S05]  /*b7f0*/  @!P0 BRA `(.L_x_288) ;  /* 0x0000000c00988947 */ /* 0x000fea0003800000 */
[----:B------:R-:W0:Y:S01]  /*b800*/  LDC R0, c[0x0][0x28c] ;  /* 0x0000a300ff007b82 */ /* 0x000e220000000800 */
[----:B------:R-:W-:Y:S01]  /*b810*/  ULDC UR5, c[0x0][0x658] ;  /* 0x0001960000057ab9 */ /* 0x000fe20000000800 */
[----:B------:R-:W-:Y:S01]  /*b820*/  UMOV UR7, 0xffffffff ;  /* 0xffffffff00077882 */ /* 0x000fe20000000000 */
[----:B------:R-:W-:Y:S01]  /*b830*/  ULDC UR6, c[0x0][0xc] ;  /* 0x0000030000067ab9 */ /* 0x000fe20000000800 */
[----:B------:R-:W-:Y:S01]  /*b840*/  USHF.L.U32 UR9, UR7, UR5, URZ ;  /* 0x0000000507097299 */ /* 0x000fe2000800063f */
[C---:B------:R-:W-:Y:S01]  /*b850*/  LOP3.LUT P2, RZ, R18.reuse, 0x7f, RZ, 0xc0, !PT ;  /* 0x0000007f12ff7812 */ /* 0x040fe2000784c0ff */
[----:B------:R-:W-:Y:S01]  /*b860*/  UMOV UR8, 0x1 ;  /* 0x0000000100087882 */ /* 0x000fe20000000000 */
[----:B------:R-:W-:Y:S01]  /*b870*/  ULDC UR7, c[0x0][0x10] ;  /* 0x0000040000077ab9 */ /* 0x000fe20000000800 */
[----:B------:R-:W-:Y:S01]  /*b880*/  LOP3.LUT P0, RZ, R18, 0x1f, RZ, 0xc0, !PT ;  /* 0x0000001f12ff7812 */ /* 0x000fe2000780c0ff */
[----:B------:R-:W-:Y:S01]  /*b890*/  UIMAD.WIDE.U32 UR6, UR6, UR7, URZ ;  /* 0x00000007060672a5 */ /* 0x000fe2000f8e003f */
[----:B------:R-:W-:Y:S01]  /*b8a0*/  BSSY B0, `(.L_x_288) ;  /* 0x00000db000007945 */ /* 0x000fe20003800000 */
[----:B------:R-:W-:Y:S01]  /*b8b0*/  USHF.L.U32 UR5, UR8, UR5, URZ ;  /* 0x0000000508057299 */ /* 0x000fe2000800063f */
[----:B------:R-:W-:Y:S01]  /*b8c0*/  IMAD.MOV.U32 R11, RZ, RZ, 0x1 ;  /* 0x00000001ff0b7424 */ /* 0x000fe200078e00ff */
[----:B------:R-:W-:Y:S01]  /*b8d0*/  LOP3.LUT R18, R19, 0x2, RZ, 0xfc, !PT ;  /* 0x0000000213127812 */ /* 0x000fe200078efcff */
[----:B------:R-:W-:Y:S01]  /*b8e0*/  ULDC UR8, c[0x0][0x14] ;  /* 0x0000050000087ab9 */ /* 0x000fe20000000800 */
[----:B------:R-:W-:Y:S01]  /*b8f0*/  PLOP3.LUT P0, PT, P0, P2, PT, 0x8a, 0x0 ;  /* 0x000000000000781c */ /* 0x000fe20000705172 */
[----:B------:R-:W-:-:S02]  /*b900*/  UIMAD.WIDE.U32 UR28, UR6, UR8, URZ ;  /* 0x00000008061c72a5 */ /* 0x000fc4000f8e003f */
[----:B------:R-:W-:Y:S01]  /*b910*/  UIMAD UR18, UR7, UR8, URZ ;  /* 0x00000008071272a4 */ /* 0x000fe2000f8e023f */
[----:B------:R-:W-:Y:S01]  /*b920*/  ULDC UR4, c[0x0][0x600] ;  /* 0x0001800000047ab9 */ /* 0x000fe20000000800 */
[----:B------:R-:W-:Y:S02]  /*b930*/  ULOP3.LUT UR22, URZ, UR9, URZ, 0x33, !UPT ;  /* 0x000000093f167292 */ /* 0x000fe4000f8e333f */
[----:B------:R-:W-:Y:S01]  /*b940*/  UIADD3 UR4, UR4, -0x1, URZ ;  /* 0xffffffff04047890 */ /* 0x000fe2000fffe03f */
[----:B0-----:R-:W-:Y:S01]  /*b950*/  IADD3 R0, R0, 0x7f, RZ ;  /* 0x0000007f00007810 */ /* 0x001fe20007ffe0ff */
[----:B------:R-:W-:Y:S01]  /*b960*/  UIADD3 UR18, UR29, UR18, URZ ;  /* 0x000000121d127290 */ /* 0x000fe2000fffe03f */
[----:B------:R-:W-:Y:S02]  /*b970*/  ULDC.64 UR32, c[0x0][0x198] ;  /* 0x0000660000207ab9 */ /* 0x000fe40000000a00 */
[----:B------:R-:W-:-:S04]  /*b980*/  SHF.R.S32.HI R3, RZ, 0x1f, R0 ;  /* 0x0000001fff037819 */ /* 0x000fc80000011400 */
[----:B------:R-:W-:Y:S01]  /*b990*/  LEA.HI R3, R3, R0, RZ, 0x7 ;  /* 0x0000000003037211 */ /* 0x000fe200078f38ff */
[----:B------:R-:W-:-:S03]  /*b9a0*/  IMAD.MOV.U32 R0, RZ, RZ, RZ ;  /* 0x000000ffff007224 */ /* 0x000fc600078e00ff */
[----:B------:R-:W-:Y:S01]  /*b9b0*/  SHF.R.S32.HI R13, RZ, 0x7, R3 ;  /* 0x00000007ff0d7819 */ /* 0x000fe20000011403 */
[----:B------:R-:W-:-:S04]  /*b9c0*/  IMAD.MOV.U32 R3, RZ, RZ, 0x1 ;  /* 0x00000001ff037424 */ /* 0x000fc800078e00ff */
[----:B------:R-:W-:-:S07]  /*b9d0*/  VIADD R10, R13, 0x1 ;  /* 0x000000010d0a7836 */ /* 0x000fce0000000000 */
.L_x_300:
[----:B------:R-:W-:-:S03]  /*b9e0*/  UMOV UR6, 0xffffffff ;  /* 0xffffffff00067882 */ /* 0x000fc60000000000 */
[----:B------:R-:W-:Y:S05]  /*b9f0*/  BRA.DIV UR6, `(.L_x_289) ;  /* 0x0000000e06bc7947 */ /* 0x000fea000b800000 */
[----:B------:R-:W-:-:S13]  /*ba00*/  ELECT P6, URZ, PT ;  /* 0x00000000003f782f */ /* 0x000fda00038c0000 */
.L_x_309:
[----:B------:R-:W-:Y:S04]  /*ba10*/  BSSY B1, `(.L_x_290) ;  /* 0x0000051000017945 */ /* 0x000fe80003800000 */
[----:B------:R-:W-:Y:S05]  /*ba20*/  @!P6 BRA `(.L_x_291) ;  /* 0x00000004003ce947 */ /* 0x000fea0003800000 */
[----:B------:R-:W0:Y:S02]  /*ba30*/  LDC R4, c[0x0][0x28c] ;  /* 0x0000a300ff047b82 */ /* 0x000e240000000800 */
[----:B0-----:R-:W-:-:S13]  /*ba40*/  ISETP.GE.AND P1, PT, R4, 0x1, PT ;  /* 0x000000010400780c */ /* 0x001fda0003f26270 */
[----:B------:R-:W-:Y:S05]  /*ba50*/  @!P1 BRA `(.L_x_291) ;  /* 0x0000000400309947 */ /* 0x000fea0003800000 */
[----:B------:R-:W-:Y:S01]  /*ba60*/  IMAD.SHL.U32 R14, R7, 0x100, RZ ;  /* 0x00000100070e7824 */ /* 0x000fe200078e00ff */
[----:B------:R-:W-:Y:S01]  /*ba70*/  SHF.L.U32 R15, R9, 0x7, RZ ;  /* 0x00000007090f7819 */ /* 0x000fe200000006ff */
[----:B------:R-:W-:Y:S02]  /*ba80*/  IMAD.MOV.U32 R20, RZ, RZ, RZ ;  /* 0x000000ffff147224 */ /* 0x000fe400078e00ff */
[----:B------:R-:W-:Y:S01]  /*ba90*/  IMAD.MOV.U32 R4, RZ, RZ, R10 ;  /* 0x000000ffff047224 */ /* 0x000fe200078e000a */
[C---:B------:R-:W-:Y:S01]  /*baa0*/  IADD3 R23, R14.reuse, 0x80, RZ ;  /* 0x000000800e177810 */ /* 0x040fe20007ffe0ff */
[----:B------:R-:W-:Y:S02]  /*bab0*/  IMAD.MOV.U32 R5, RZ, RZ, R3 ;  /* 0x000000ffff057224 */ /* 0x000fe400078e0003 */
[----:B------:R-:W-:Y:S02]  /*bac0*/  IMAD.MOV.U32 R6, RZ, RZ, R0 ;  /* 0x000000ffff067224 */ /* 0x000fe400078e0000 */
[----:B------:R-:W-:-:S02]  /*bad0*/  VIADD R22, R14, 0x40 ;  /* 0x000000400e167836 */ /* 0x000fc40000000000 */
[----:B------:R-:W-:Y:S02]  /*bae0*/  VIADD R24, R14, 0xc0 ;  /* 0x000000c00e187836 */ /* 0x000fe40000000000 */
[----:B------:R-:W-:-:S07]  /*baf0*/  VIADD R25, R15, 0x40 ;  /* 0x000000400f197836 */ /* 0x000fce0000000000 */
.L_x_295:
[----:B------:R-:W0:Y:S01]  /*bb00*/  S2R R12, SR_CgaCtaId ;  /* 0x00000000000c7919 */ /* 0x000e220000008800 */
[----:B------:R-:W-:Y:S01]  /*bb10*/  MOV R7, 0x400 ;  /* 0x0000040000077802 */ /* 0x000fe20000000f00 */
[----:B------:R-:W1:Y:S03]  /*bb20*/  @!P2 LDC R9, c[0x0][0x500] ;  /* 0x00014000ff09ab82 */ /* 0x000e660000000800 */
[----:B0-----:R-:W-:Y:S02]  /*bb30*/  LEA R21, R12, R7, 0x18 ;  /* 0x000000070c157211 */ /* 0x001fe400078ec0ff */
[----:B------:R-:W-:-:S03]  /*bb40*/  SHF.L.U32 R7, R5, 0x1f, RZ ;  /* 0x0000001f05077819 */ /* 0x000fc600000006ff */
[----:B------:R-:W-:-:S04]  /*bb50*/  IMAD R12, R6, 0x8, R21 ;  /* 0x00000008060c7824 */ /* 0x000fc800078e0215 */
[----:B------:R-:W0:Y:S02]  /*bb60*/  SYNCS.PHASECHK.TRANS64.TRYWAIT P1, [R12+URZ+0x10], R7 ;  /* 0x000010070c0075a7 */ /* 0x000e24000802017f */
[----:B01----:R-:W-:Y:S05]  /*bb70*/  @!P1 BRA `(.L_x_292) ;  /* 0x0000000c007c9947 */ /* 0x003fea0003800000 */
.L_x_310:
[----:B0-----:R-:W-:Y:S01]  /*bb80*/  PRMT R7, R18, 0x9910, RZ ;  /* 0x0000991012077816 */ /* 0x001fe200000000ff */
[----:B------:R0:W-:Y:S03]  /*bb90*/  @!P2 SYNCS.ARRIVE.TRANS64 RZ, [R12+URZ], R9 ;  /* 0x000000090cffa9a7 */ /* 0x0001e6000800003f */
[----:B------:R-:W-:-:S13]  /*bba0*/  ISETP.NE.AND P1, PT, R7, 0x2, PT ;  /* 0x000000020700780c */ /* 0x000fda0003f25270 */
[----:B0-----:R-:W-:Y:S05]  /*bbb0*/  @P1 BRA `(.L_x_293) ;  /* 0x0000000000041947 */ /* 0x001fea0003800000 */
[----:B------:R-:W-:Y:S01]  /*bbc0*/  BPT.TRAP 0x1 ;  /* 0x000000040000795c */ /* 0x000fe20000300000 */
.L_x_293:
[----:B------:R-:W-:Y:S05]  /*bbd0*/  @P0 BRA `(.L_x_294) ;  /* 0x0000000000040947 */ /* 0x000fea0003800000 */
[----:B------:R-:W-:Y:S01]  /*bbe0*/  BPT.TRAP 0x1 ;  /* 0x000000040000795c */ /* 0x000fe20000300000 */
.L_x_294:
[----:B------:R-:W-:Y:S01]  /*bbf0*/  R2UR UR23, R21 ;  /* 0x00000000151772ca */ /* 0x000fe200000e0000 */
[----:B------:R-:W-:Y:S01]  /*bc00*/  IMAD R21, R6, 0x10000, R21 ;  /* 0x0001000006157824 */ /* 0x000fe200078e0215 */
[----:B------:R-:W-:Y:S01]  /*bc10*/  R2UR UR9, R12 ;  /* 0x000000000c0972ca */ /* 0x000fe200000e0000 */
[----:B------:R-:W-:Y:S01]  /*bc20*/  UIADD3 UR6, UP0, UR32, 0xf0, URZ ;  /* 0x000000f020067890 */ /* 0x000fe2000ff1e03f */
[----:B------:R-:W-:Y:S01]  /*bc30*/  R2UR UR10, R14 ;  /* 0x000000000e0a72ca */ /* 0x000fe200000e0000 */
[----:B------:R-:W-:Y:S01]  /*bc40*/  UMOV UR16, 0x0 ;  /* 0x0000000000107882 */ /* 0x000fe20000000000 */
[----:B------:R-:W-:Y:S01]  /*bc50*/  R2UR UR13, R21 ;  /* 0x00000000150d72ca */ /* 0x000fe200000e0000 */
[----:B------:R-:W-:Y:S01]  /*bc60*/  UIADD3.X UR7, URZ, UR33, URZ, UP0, !UPT ;  /* 0x000000213f077290 */ /* 0x000fe200087fe43f */
[----:B------:R-:W-:Y:S01]  /*bc70*/  R2UR UR11, R20 ;  /* 0x00000000140b72ca */ /* 0x000fe200000e0000 */
[----:B------:R-:W-:Y:S01]  /*bc80*/  UMOV UR17, 0x10000000 ;  /* 0x1000000000117882 */ /* 0x000fe20000000000 */
[----:B------:R-:W-:Y:S01]  /*bc90*/  R2UR UR12, R8 ;  /* 0x00000000080c72ca */ /* 0x000fe200000e0000 */
[----:B------:R-:W-:Y:S01]  /*bca0*/  UIADD3 UR14, UP1, UR32, 0x1f0, URZ ;  /* 0x000001f0200e7890 */ /* 0x000fe2000ff3e03f */
[----:B------:R-:W-:Y:S01]  /*bcb0*/  R2UR UR24, R22 ;  /* 0x00000000161872ca */ /* 0x000fe200000e0000 */
[----:B------:R-:W-:Y:S01]  /*bcc0*/  UIADD3 UR23, UR23, 0x20100, URZ ;  /* 0x0002010017177890 */ /* 0x000fe2000fffe03f */
[C---:B------:R-:W-:Y:S01]  /*bcd0*/  R2UR UR27, R6.reuse ;  /* 0x00000000061b72ca */ /* 0x040fe200000e0000 */
[----:B------:R-:W-:Y:S01]  /*bce0*/  UIADD3.X UR15, URZ, UR33, URZ, UP1, !UPT ;  /* 0x000000213f0f7290 */ /* 0x000fe20008ffe43f */
[----:B------:R-:W-:Y:S01]  /*bcf0*/  R2UR UR25, R23 ;  /* 0x00000000171972ca */ /* 0x000fe200000e0000 */
[----:B------:R-:W-:Y:S01]  /*bd00*/  VIADD R6, R6, 0x1 ;  /* 0x0000000106067836 */ /* 0x000fe20000000000 */
[----:B------:R-:W-:Y:S01]  /*bd10*/  R2UR UR26, R24 ;  /* 0x00000000181a72ca */ /* 0x000fe200000e0000 */
[----:B------:R-:W-:Y:S01]  /*bd20*/  UIADD3 UR8, UR13, 0x100, URZ ;  /* 0x000001000d087890 */ /* 0x000fe2000fffe03f */
[----:B------:R-:W-:Y:S01]  /*bd30*/  R2UR UR30, R15 ;  /* 0x000000000f1e72ca */ /* 0x000fe200000e0000 */
[----:B------:R-:W-:Y:S01]  /*bd40*/  UIADD3 UR19, UR13, 0x4100, URZ ;  /* 0x000041000d137890 */ /* 0x000fe2000fffe03f */
[----:B------:R-:W-:Y:S01]  /*bd50*/  IADD3 R4, R4, -0x1, RZ ;  /* 0xffffffff04047810 */ /* 0x000fe20007ffe0ff */
[----:B------:R-:W-:Y:S01]  /*bd60*/  UIADD3 UR20, UR13, 0x8100, URZ ;  /* 0x000081000d147890 */ /* 0x000fe2000fffe03f */
[----:B------:R-:W-:Y:S01]  /*bd70*/  ISETP.NE.AND P1, PT, R6, 0x2, PT ;  /* 0x000000020600780c */ /* 0x000fe20003f25270 */
[----:B------:R-:W-:Y:S01]  /*bd80*/  UIADD3 UR21, UR13, 0xc100, URZ ;  /* 0x0000c1000d157890 */ /* 0x000fe2000fffe03f */
[----:B------:R-:W-:Y:S01]  /*bd90*/  ISETP.GT.AND P3, PT, R4, 0x1, PT ;  /* 0x000000010400780c */ /* 0x000fe20003f64270 */
[----:B------:R-:W-:Y:S01]  /*bda0*/  ULEA UR13, UR27, UR23, 0xf ;  /* 0x000000171b0d7291 */ /* 0x000fe2000f8e783f */
[----:B------:R0:W-:Y:S01]  /*bdb0*/  UTMALDG.3D [UR8], [UR6], desc[UR16] ;  /* 0x00001008060075b4 */ /* 0x0001e20008011000 */
[----:B------:R-:W-:Y:S01]  /*bdc0*/  SEL R12, RZ, 0x1, P1 ;  /* 0x00000001ff0c7807 */ /* 0x000fe20000800000 */
[----:B------:R-:W-:Y:S01]  /*bdd0*/  VIADD R20, R20, 0x80 ;  /* 0x0000008014147836 */ /* 0x000fe20000000000 */
[----:B------:R-:W-:-:S02]  /*bde0*/  SEL R6, R6, RZ, P1 ;  /* 0x000000ff06067207 */ /* 0x000fc40000800000 */
[----:B------:R-:W-:Y:S01]  /*bdf0*/  LOP3.LUT R5, R5, R12, RZ, 0x3c, !PT ;  /* 0x0000000c05057212 */ /* 0x000fe200078e3cff */
[----:B0-----:R-:W-:Y:S01]  /*be00*/  UMOV UR10, UR24 ;  /* 0x00000018000a7c82 */ /* 0x001fe20008000000 */
[----:B------:R-:W-:Y:S01]  /*be10*/  R2UR UR24, R25 ;  /* 0x00000000191872ca */ /* 0x000fe200000e0000 */
[----:B------:R-:W-:Y:S01]  /*be20*/  UMOV UR8, UR19 ;  /* 0x0000001300087c82 */ /* 0x000fe20008000000 */
[----:B------:R-:W-:Y:S01]  /*be30*/  UIADD3 UR19, UR13, 0x4000, URZ ;  /* 0x000040000d137890 */ /* 0x000fe2000fffe03f */
[----:B------:R0:W-:Y:S02]  /*be40*/  UTMALDG.3D [UR8], [UR6], desc[UR16] ;  /* 0x00001008060075b4 */ /* 0x0001e40008011000 */
[----:B0-----:R-:W-:Y:S01]  /*be50*/  UMOV UR8, UR20 ;  /* 0x0000001400087c82 */ /* 0x001fe20008000000 */
[----:B------:R-:W-:Y:S02]  /*be60*/  UMOV UR10, UR25 ;  /* 0x00000019000a7c82 */ /* 0x000fe40008000000 */
[----:B------:R0:W-:Y:S02]  /*be70*/  UTMALDG.3D [UR8], [UR6], desc[UR16] ;  /* 0x00001008060075b4 */ /* 0x0001e40008011000 */
[----:B0-----:R-:W-:Y:S01]  /*be80*/  UMOV UR8, UR21 ;  /* 0x0000001500087c82 */ /* 0x001fe20008000000 */
[----:B------:R-:W-:-:S02]  /*be90*/  UMOV UR10, UR26 ;  /* 0x0000001a000a7c82 */ /* 0x000fc40008000000 */
[----:B------:R0:W-:Y:S02]  /*bea0*/  UTMALDG.3D [UR8], [UR6], desc[UR16] ;  /* 0x00001008060075b4 */ /* 0x0001e40008011000 */
[----:B0-----:R-:W-:Y:S01]  /*beb0*/  UMOV UR8, UR13 ;  /* 0x0000000d00087c82 */ /* 0x001fe20008000000 */
[----:B------:R-:W-:Y:S02]  /*bec0*/  UMOV UR10, UR30 ;  /* 0x0000001e000a7c82 */ /* 0x000fe40008000000 */
[----:B------:R0:W-:Y:S02]  /*bed0*/  UTMALDG.3D [UR8], [UR14], desc[UR16] ;  /* 0x000010080e0075b4 */ /* 0x0001e40008011000 */
[----:B0-----:R-:W-:Y:S01]  /*bee0*/  UMOV UR8, UR19 ;  /* 0x0000001300087c82 */ /* 0x001fe20008000000 */
[----:B------:R-:W-:Y:S02]  /*bef0*/  UMOV UR10, UR24 ;  /* 0x00000018000a7c82 */ /* 0x000fe40008000000 */
[----:B------:R0:W-:Y:S02]  /*bf00*/  UTMALDG.3D [UR8], [UR14], desc[UR16] ;  /* 0x000010080e0075b4 */ /* 0x0001e40008011000 */
[----:B0-----:R-:W-:Y:S05]  /*bf10*/  @P3 BRA `(.L_x_295) ;  /* 0xfffffff800f83947 */ /* 0x001fea000383ffff */
.L_x_291:
[----:B------:R-:W-:Y:S05]  /*bf20*/  BSYNC B1 ;  /* 0x0000000000017941 */ /* 0x000fea0003800000 */
.L_x_290:
[----:B------:R-:W-:Y:S01]  /*bf30*/  LOP3.LUT P3, RZ, R11, 0xff, RZ, 0xc0, !PT ;  /* 0x000000ff0bff7812 */ /* 0x000fe2000786c0ff */
[----:B------:R-:W-:Y:S01]  /*bf40*/  IMAD.IADD R0, R13, 0x1, R0 ;  /* 0x000000010d007824 */ /* 0x000fe200078e0200 */
[----:B------:R-:W-:Y:S01]  /*bf50*/  IADD3 R16, P4, R16, UR28, RZ ;  /* 0x0000001c10107c10 */ /* 0x000fe2000ff9e0ff */
[----:B------:R-:W-:Y:S01]  /*bf60*/  ULDC.64 UR6, c[0x0][0x650] ;  /* 0x0001940000067ab9 */ /* 0x000fe20000000a00 */
[----:B------:R-:W-:Y:S01]  /*bf70*/  BSSY B1, `(.L_x_296) ;  /* 0x000006b000017945 */ /* 0x000fe20003800000 */
[----:B------:R-:W-:Y:S01]  /*bf80*/  IMAD.MOV.U32 R7, RZ, RZ, -0x1 ;  /* 0xffffffffff077424 */ /* 0x000fe200078e00ff */
[----:B------:R-:W-:Y:S01]  /*bf90*/  SHF.R.U32.HI R4, RZ, 0x1, R0 ;  /* 0x00000001ff047819 */ /* 0x000fe20000011600 */
[----:B------:R-:W-:Y:S01]  /*bfa0*/  IMAD.MOV.U32 R9, RZ, RZ, -0x1 ;  /* 0xffffffffff097424 */ /* 0x000fe200078e00ff */
[----:B------:R-:W-:Y:S01]  /*bfb0*/  ISETP.GT.U32.AND P1, PT, R0, 0x1, PT ;  /* 0x000000010000780c */ /* 0x000fe20003f24070 */
[----:B------:R-:W-:Y:S01]  /*bfc0*/  IMAD.MOV.U32 R8, RZ, RZ, -0x1 ;  /* 0xffffffffff087424 */ /* 0x000fe200078e00ff */
[----:B------:R-:W-:-:S02]  /*bfd0*/  LOP3.LUT R4, R4, 0x1, RZ, 0xc0, !PT ;  /* 0x0000000104047812 */ /* 0x000fc400078ec0ff */
[----:B------:R-:W-:Y:S01]  /*bfe0*/  ISETP.LT.U32.AND P1, PT, R13, 0x2, P1 ;  /* 0x000000020d00780c */ /* 0x000fe20000f21070 */
[----:B------:R-:W0:Y:S01]  /*bff0*/  @P3 S2R R6, SR_CgaCtaId ;  /* 0x0000000000063919 */ /* 0x000e220000008800 */
[----:B------:R-:W-:Y:S02]  /*c000*/  @P3 MOV R5, 0x400 ;  /* 0x0000040000053802 */ /* 0x000fe40000000f00 */
[----:B------:R-:W-:Y:S02]  /*c010*/  IADD3.X R17, R17, UR18, RZ, P4, !PT ;  /* 0x0000001211117c10 */ /* 0x000fe4000a7fe4ff */
[----:B------:R-:W-:Y:S02]  /*c020*/  ISETP.GE.U32.AND P4, PT, R16, UR6, PT ;  /* 0x0000000610007c0c */ /* 0x000fe4000bf86070 */
[----:B------:R-:W-:Y:S02]  /*c030*/  LOP3.LUT R0, R0, 0x1, RZ, 0xc0, !PT ;  /* 0x0000000100007812 */ /* 0x000fe400078ec0ff */
[----:B------:R-:W-:-:S02]  /*c040*/  PRMT R11, RZ, 0x7610, R11 ;  /* 0x00007610ff0b7816 */ /* 0x000fc4000000000b */
[----:B0-----:R-:W-:-:S04]  /*c050*/  @P3 LEA R5, R6, R5, 0x18 ;  /* 0x0000000506053211 */ /* 0x001fc800078ec0ff */
[----:B------:R0:W-:Y:S01]  /*c060*/  @P3 SYNCS.ARRIVE.TRANS64.A1T0 RZ, [R5+URZ+0x38], RZ ;  /* 0x000038ff05ff39a7 */ /* 0x0001e2000810003f */
[----:B------:R-:W-:Y:S02]  /*c070*/  ISETP.NE.U32.AND P3, PT, R4, 0x1, PT ;  /* 0x000000010400780c */ /* 0x000fe40003f65070 */
[----:B------:R-:W-:Y:S02]  /*c080*/  SEL R4, RZ, 0x1, !P1 ;  /* 0x00000001ff047807 */ /* 0x000fe40004800000 */
[----:B------:R-:W-:Y:S02]  /*c090*/  ISETP.GE.U32.AND.EX P1, PT, R17, UR7, PT, P4 ;  /* 0x0000000711007c0c */ /* 0x000fe4000bf26140 */
[----:B------:R-:W-:-:S04]  /*c0a0*/  ISETP.GT.U32.AND P3, PT, R13, 0x1, !P3 ;  /* 0x000000010d00780c */ /* 0x000fc80005f64070 */
[----:B0-----:R-:W-:-:S04]  /*c0b0*/  SEL R5, RZ, 0x1, !P3 ;  /* 0x00000001ff057807 */ /* 0x001fc80005800000 */
[--C-:B------:R-:W-:Y:S02]  /*c0c0*/  LOP3.LUT R3, R5, R3, R4.reuse, 0x96, !PT ;  /* 0x0000000305037212 */ /* 0x100fe400078e9604 */
[----:B------:R-:W-:Y:S01]  /*c0d0*/  PRMT R4, RZ, 0x7610, R4 ;  /* 0x00007610ff047816 */ /* 0x000fe20000000004 */
[----:B------:R-:W-:Y:S06]  /*c0e0*/  @P1 BRA `(.L_x_297) ;  /* 0x00000004004c1947 */ /* 0x000fec0003800000 */
[----:B------:R-:W-:Y:S01]  /*c0f0*/  ULDC.64 UR6, c[0x0][0x628] ;  /* 0x00018a0000067ab9 */ /* 0x000fe20000000a00 */
[----:B------:R-:W0:Y:S01]  /*c100*/  S2R R14, SR_CTAID.X ;  /* 0x00000000000e7919 */ /* 0x000e220000002500 */
[----:B------:R-:W-:Y:S01]  /*c110*/  ISETP.NE.U32.AND P1, PT, RZ, UR6, PT ;  /* 0x00000006ff007c0c */ /* 0x000fe2000bf25070 */
[----:B------:R-:W-:Y:S01]  /*c120*/  ULDC UR9, c[0x0][0x630] ;  /* 0x00018c0000097ab9 */ /* 0x000fe20000000800 */
[----:B------:R-:W-:Y:S01]  /*c130*/  MOV R4, R16 ;  /* 0x0000001000047202 */ /* 0x000fe20000000f00 */
[----:B------:R-:W1:Y:S01]  /*c140*/  S2R R12, SR_CTAID.Y ;  /* 0x00000000000c7919 */ /* 0x000e620000002600 */
[----:B------:R-:W-:Y:S01]  /*c150*/  ISETP.NE.AND.EX P1, PT, RZ, UR7, PT, P1 ;  /* 0x00000007ff007c0c */ /* 0x000fe2000bf25310 */
[----:B------:R-:W-:-:S12]  /*c160*/  IMAD.MOV.U32 R5, RZ, RZ, R17 ;  /* 0x000000ffff057224 */ /* 0x000fd800078e0011 */
[----:B------:R-:W-:Y:S05]  /*c170*/  @!P1 BRA `(.L_x_298) ;  /* 0x0000000000289947 */ /* 0x000fea0003800000 */
[----:B------:R-:W-:Y:S02]  /*c180*/  ULDC UR8, c[0x0][0x634] ;  /* 0x00018d0000087ab9 */ /* 0x000fe40000000800 */
[----:B------:R-:W-:-:S05]  /*c190*/  IADD3 R9, P1, R16, UR8, RZ ;  /* 0x0000000810097c10 */ /* 0x000fca000ff3e0ff */
[----:B------:R-:W-:-:S04]  /*c1a0*/  IMAD.X R15, RZ, RZ, R17, P1 ;  /* 0x000000ffff0f7224 */ /* 0x000fc800008e0611 */
[----:B------:R-:W-:-:S04]  /*c1b0*/  IMAD.WIDE.U32 R6, R15, UR6, RZ ;  /* 0x000000060f067c25 */ /* 0x000fc8000f8e00ff */
[----:B------:R-:W-:-:S04]  /*c1c0*/  IMAD.WIDE.U32 R6, P1, R9, UR7, R6 ;  /* 0x0000000709067c25 */ /* 0x000fc8000f820006 */
[----:B------:R-:W-:-:S04]  /*c1d0*/  IMAD.WIDE.U32 R8, R9, UR6, RZ ;  /* 0x0000000609087c25 */ /* 0x000fc8000f8e00ff */
[----:B------:R-:W-:Y:S01]  /*c1e0*/  IMAD.X R5, RZ, RZ, RZ, P1 ;  /* 0x000000ffff057224 */ /* 0x000fe200008e06ff */
[----:B------:R-:W-:Y:S01]  /*c1f0*/  IADD3 RZ, P1, R9, R6, RZ ;  /* 0x0000000609ff7210 */ /* 0x000fe20007f3e0ff */
[----:B------:R-:W-:-:S04]  /*c200*/  IMAD.MOV.U32 R4, RZ, RZ, R7 ;  /* 0x000000ffff047224 */ /* 0x000fc800078e0007 */
[----:B------:R-:W-:-:S08]  /*c210*/  IMAD.WIDE.U32.X R4, R15, UR7, R4, P1 ;  /* 0x000000070f047c25 */ /* 0x000fd000088e0404 */
.L_x_298:
[--C-:B------:R-:W-:Y:S01]  /*c220*/  SHF.R.U64 R8, R4, UR9, R5.reuse ;  /* 0x0000000904087c19 */ /* 0x100fe20008001205 */
[----:B------:R-:W-:Y:S01]  /*c230*/  ULDC.64 UR6, c[0x0][0x620] ;  /* 0x0001880000067ab9 */ /* 0x000fe20000000a00 */
[----:B------:R-:W-:Y:S01]  /*c240*/  SHF.R.U32.HI R4, RZ, UR9, R5 ;  /* 0x00000009ff047c19 */ /* 0x000fe20008011605 */
[----:B------:R-:W2:Y:S01]  /*c250*/  LDC R25, c[0x0][0x144] ;  /* 0x00005100ff197b82 */ /* 0x000ea20000000800 */
[----:B------:R-:W-:Y:S01]  /*c260*/  IADD3 R7, P1, RZ, -R8, RZ ;  /* 0x80000008ff077210 */ /* 0x000fe20007f3e0ff */
[----:B------:R-:W-:Y:S01]  /*c270*/  ULDC.64 UR10, c[0x0][0x640] ;  /* 0x00019000000a7ab9 */ /* 0x000fe20000000a00 */
[----:B0-----:R-:W-:Y:S01]  /*c280*/  I2FP.F32.U32 R9, R14 ;  /* 0x0000000e00097245 */ /* 0x001fe20000201000 */
[----:B------:R-:W-:Y:S02]  /*c290*/  ULDC UR8, c[0x0][0x608] ;  /* 0x0001820000087ab9 */ /* 0x000fe40000000800 */
[----:B------:R-:W-:Y:S01]  /*c2a0*/  IMAD.X R4, RZ, RZ, ~R4, P1 ;  /* 0x000000ffff047224 */ /* 0x000fe200008e0e04 */
[----:B------:R-:W-:Y:S01]  /*c2b0*/  ISETP.NE.U32.AND P1, PT, RZ, UR10, PT ;  /* 0x0000000aff007c0c */ /* 0x000fe2000bf25070 */
[----:B------:R-:W0:Y:S02]  /*c2c0*/  LDC R21, c[0x0][0x148] ;  /* 0x00005200ff157b82 */ /* 0x000e240000000800 */
[----:B------:R-:W-:Y:S01]  /*c2d0*/  IMAD R6, R4, UR6, RZ ;  /* 0x0000000604067c24 */ /* 0x000fe2000f8e02ff */
[----:B------:R-:W-:Y:S01]  /*c2e0*/  ISETP.NE.AND.EX P1, PT, RZ, UR11, PT, P1 ;  /* 0x0000000bff007c0c */ /* 0x000fe2000bf25310 */
[----:B------:R-:W-:Y:S01]  /*c2f0*/  IMAD.WIDE.U32 R4, R7, UR6, R16 ;  /* 0x0000000607047c25 */ /* 0x000fe2000f8e0010 */
[----:B------:R-:W-:-:S03]  /*c300*/  ULDC UR6, c[0x0][0x150] ;  /* 0x0000540000067ab9 */ /* 0x000fc60000000800 */
[----:B------:R-:W-:Y:S02]  /*c310*/  IMAD R7, R7, UR7, R6 ;  /* 0x0000000707077c24 */ /* 0x000fe4000f8e0206 */
[----:B------:R-:W-:Y:S01]  /*c320*/  FMUL R6, R9, UR6 ;  /* 0x0000000609067c20 */ /* 0x000fe20008400000 */
[----:B------:R-:W-:Y:S01]  /*c330*/  ULDC UR6, c[0x0][0x618] ;  /* 0x0001860000067ab9 */ /* 0x000fe20000000800 */
[----:B------:R-:W-:Y:S01]  /*c340*/  ULDC UR7, c[0x0][0x154] ;  /* 0x0000550000077ab9 */ /* 0x000fe20000000800 */
[----:B------:R-:W-:-:S03]  /*c350*/  IADD3 R5, R5, R7, RZ ;  /* 0x0000000705057210 */ /* 0x000fc60007ffe0ff */
[----:B------:R-:W3:Y:S01]  /*c360*/  F2I.U32.TRUNC.NTZ R6, R6 ;  /* 0x0000000600067305 */ /* 0x000ee2000020f000 */
[----:B------:R-:W-:Y:S02]  /*c370*/  SHF.R.U64 R9, R4, UR6, R5 ;  /* 0x0000000604097c19 */ /* 0x000fe40008001205 */
[----:B-1----:R-:W-:-:S05]  /*c380*/  I2FP.F32.U32 R4, R12 ;  /* 0x0000000c00047245 */ /* 0x002fca0000201000 */
[----:B------:R-:W-:Y:S01]  /*c390*/  FMUL R22, R4, UR7 ;  /* 0x0000000704167c20 */ /* 0x000fe20008400000 */
[----:B------:R-:W-:Y:S01]  /*c3a0*/  SHF.R.U32.HI R4, RZ, UR6, R5 ;  /* 0x00000006ff047c19 */ /* 0x000fe20008011605 */
[----:B------:R-:W-:-:S03]  /*c3b0*/  ULDC UR6, c[0x0][0x658] ;  /* 0x0001960000067ab9 */ /* 0x000fc60000000800 */
[--C-:B------:R-:W-:Y:S01]  /*c3c0*/  SHF.R.U64 R20, R9, UR8, R4.reuse ;  /* 0x0000000809147c19 */ /* 0x100fe20008001204 */
[----:B------:R-:W1:Y:S01]  /*c3d0*/  F2I.U32.TRUNC.NTZ R22, R22 ;  /* 0x0000001600167305 */ /* 0x000e62000020f000 */
[----:B------:R-:W-:Y:S01]  /*c3e0*/  SHF.R.U32.HI R5, RZ, UR8, R4 ;  /* 0x00000008ff057c19 */ /* 0x000fe20008011604 */
[----:B---3--:R-:W-:-:S03]  /*c3f0*/  IMAD.MOV R6, RZ, RZ, -R6 ;  /* 0x000000ffff067224 */ /* 0x008fc600078e0a06 */
[--C-:B------:R-:W-:Y:S01]  /*c400*/  SHF.R.U64 R15, R20, UR6, R5.reuse ;  /* 0x00000006140f7c19 */ /* 0x100fe20008001205 */
[----:B--2---:R-:W-:Y:S01]  /*c410*/  IMAD R14, R25, R6, R14 ;  /* 0x00000006190e7224 */ /* 0x004fe200078e020e */
[----:B------:R-:W-:-:S03]  /*c420*/  SHF.R.U32.HI R23, RZ, UR6, R5 ;  /* 0x00000006ff177c19 */ /* 0x000fc60008011605 */
[----:B------:R-:W-:Y:S02]  /*c430*/  IMAD.MOV.U32 R4, RZ, RZ, R15 ;  /* 0x000000ffff047224 */ /* 0x000fe400078e000f */
[----:B------:R-:W-:Y:S01]  /*c440*/  IMAD.MOV.U32 R5, RZ, RZ, R23 ;  /* 0x000000ffff057224 */ /* 0x000fe200078e0017 */
[----:B-1----:R-:W-:Y:S06]  /*c450*/  @!P1 BRA `(.L_x_299) ;  /* 0x0000000000289947 */ /* 0x002fec0003800000 */
[----:B------:R-:W-:Y:S02]  /*c460*/  ULDC UR6, c[0x0][0x64c] ;  /* 0x0001930000067ab9 */ /* 0x000fe40000000800 */
[----:B------:R-:W-:-:S05]  /*c470*/  IADD3 R5, P1, R15, UR6, RZ ;  /* 0x000000060f057c10 */ /* 0x000fca000ff3e0ff */
[----:B------:R-:W-:-:S04]  /*c480*/  IMAD.X R23, RZ, RZ, R23, P1 ;  /* 0x000000ffff177224 */ /* 0x000fc800008e0617 */
[----:B------:R-:W-:-:S04]  /*c490*/  IMAD.WIDE.U32 R6, R23, UR10, RZ ;  /* 0x0000000a17067c25 */ /* 0x000fc8000f8e00ff */
[----:B------:R-:W-:-:S04]  /*c4a0*/  IMAD.WIDE.U32 R6, P1, R5, UR11, R6 ;  /* 0x0000000b05067c25 */ /* 0x000fc8000f820006 */
[----:B------:R-:W-:Y:S01]  /*c4b0*/  IMAD.WIDE.U32 R4, R5, UR10, RZ ;  /* 0x0000000a05047c25 */ /* 0x000fe2000f8e00ff */
[----:B------:R-:W-:-:S04]  /*c4c0*/  MOV R4, R7 ;  /* 0x0000000700047202 */ /* 0x000fc80000000f00 */
[----:B------:R-:W-:Y:S01]  /*c4d0*/  IADD3 RZ, P3, R5, R6, RZ ;  /* 0x0000000605ff7210 */ /* 0x000fe20007f7e0ff */
[----:B------:R-:W-:-:S04]  /*c4e0*/  IMAD.X R5, RZ, RZ, RZ, P1 ;  /* 0x000000ffff057224 */ /* 0x000fc800008e06ff */
[----:B------:R-:W-:-:S08]  /*c4f0*/  IMAD.WIDE.U32.X R4, R23, UR11, R4, P3 ;  /* 0x0000000b17047c25 */ /* 0x000fd000098e0404 */
.L_x_299:
[----:B------:R-:W-:Y:S01]  /*c500*/  ISETP.NE.AND P1, PT, R2, 0x1, PT ;  /* 0x000000010200780c */ /* 0x000fe20003f25270 */
[----:B------:R-:W-:Y:S01]  /*c510*/  ULDC UR6, c[0x0][0x648] ;  /* 0x0001920000067ab9 */ /* 0x000fe20000000800 */
[----:B------:R-:W-:Y:S01]  /*c520*/  LOP3.LUT R20, R20, UR22, RZ, 0xc0, !PT ;  /* 0x0000001614147c12 */ /* 0x000fe2000f8ec0ff */
[----:B------:R-:W-:Y:S01]  /*c530*/  IMAD.MOV R22, RZ, RZ, -R22 ;  /* 0x000000ffff167224 */ /* 0x000fe200078e0a16 */
[----:B------:R-:W-:Y:S01]  /*c540*/  SHF.R.U64 R5, R4, UR6, R5 ;  /* 0x0000000604057c19 */ /* 0x000fe20008001205 */
[----:B------:R-:W-:Y:S01]  /*c550*/  ULDC UR6, c[0x0][0x638] ;  /* 0x00018e0000067ab9 */ /* 0x000fe20000000800 */
[----:B------:R-:W-:Y:S01]  /*c560*/  LOP3.LUT R6, R9, UR4, RZ, 0xc0, !PT ;  /* 0x0000000409067c12 */ /* 0x000fe2000f8ec0ff */
[----:B------:R-:W-:Y:S02]  /*c570*/  ULDC UR7, c[0x0][0x610] ;  /* 0x0001840000077ab9 */ /* 0x000fe40000000800 */
[----:B------:R-:W-:Y:S02]  /*c580*/  IMAD.MOV R4, RZ, RZ, -R5 ;  /* 0x000000ffff047224 */ /* 0x000fe400078e0a05 */
[----:B------:R-:W-:-:S02]  /*c590*/  IMAD R5, R5, UR5, R20 ;  /* 0x0000000505057c24 */ /* 0x000fc4000f8e0214 */
[----:B0-----:R-:W-:Y:S02]  /*c5a0*/  @P1 IMAD R14, R21, R22, R12 ;  /* 0x00000016150e1224 */ /* 0x001fe400078e020c */
[----:B------:R-:W-:Y:S01]  /*c5b0*/  IMAD R15, R4, UR6, R15 ;  /* 0x00000006040f7c24 */ /* 0x000fe2000f8e020f */
[----:B------:R-:W-:Y:S01]  /*c5c0*/  ULDC UR6, c[0x0][0x600] ;  /* 0x0001800000067ab9 */ /* 0x000fe20000000800 */
[----:B------:R-:W-:Y:S02]  /*c5d0*/  IMAD R14, R5, UR7, R14 ;  /* 0x00000007050e7c24 */ /* 0x000fe4000f8e020e */
[----:B------:R-:W-:Y:S02]  /*c5e0*/  IMAD R15, R15, UR6, R6 ;  /* 0x000000060f0f7c24 */ /* 0x000fe4000f8e0206 */
[----:B------:R-:W-:-:S03]  /*c5f0*/  IMAD.MOV.U32 R4, RZ, RZ, 0x1 ;  /* 0x00000001ff047424 */ /* 0x000fc600078e00ff */
[----:B------:R-:W-:Y:S02]  /*c600*/  SEL R9, R15, R14, !P1 ;  /* 0x0000000e0f097207 */ /* 0x000fe40004800000 */
[----:B------:R-:W-:-:S07]  /*c610*/  SEL R7, R14, R15, !P1 ;  /* 0x0000000f0e077207 */ /* 0x000fce0004800000 */
.L_x_297:
[----:B------:R-:W-:Y:S05]  /*c620*/  BSYNC B1 ;  /* 0x0000000000017941 */ /* 0x000fea0003800000 */
.L_x_296:
[----:B------:R-:W-:-:S13]  /*c630*/  LOP3.LUT P1, RZ, R4, 0xff, RZ, 0xc0, !PT ;  /* 0x000000ff04ff7812 */ /* 0x000fda000782c0ff */
[----:B------:R-:W-:Y:S05]  /*c640*/  @P1 BRA `(.L_x_300) ;  /* 0xfffffff000e41947 */ /* 0x000fea000383ffff */
[----:B------:R-:W-:Y:S05]  /*c650*/  BSYNC B0 ;  /* 0x0000000000007941 */ /* 0x000fea0003800000 */
.L_x_288:
[----:B------:R-:W-:-:S03]  /*c660*/  UMOV UR6, 0xffffffff ;  /* 0xffffffff00067882 */ /* 0x000fc60000000000 */
[----:B------:R-:W-:Y:S05]  /*c670*/  BRA.DIV UR6, `(.L_x_301) ;  /* 0x0000000206d07947 */ /* 0x000fea000b800000 */
[----:B------:R-:W-:-:S13]  /*c680*/  ELECT P6, URZ, PT ;  /* 0x00000000003f782f */ /* 0x000fda00038c0000 */
.L_x_313:
[----:B------:R-:W-:Y:S04]  /*c690*/  BSSY B0, `(.L_x_302) ;  /* 0x0000019000007945 */ /* 0x000fe80003800000 */
[----:B------:R-:W-:Y:S05]  /*c6a0*/  @!P6 BRA `(.L_x_303) ;  /* 0x00000000005ce947 */ /* 0x000fea0003800000 */
[----:B------:R-:W-:-:S04]  /*c6b0*/  LOP3.LUT R19, R19, 0x2, RZ, 0xfc, !PT ;  /* 0x0000000213137812 */ /* 0x000fc800078efcff */
[----:B------:R-:W-:-:S13]  /*c6c0*/  ISETP.NE.AND P0, PT, R19, 0x3, PT ;  /* 0x000000031300780c */ /* 0x000fda0003f05270 */
[----:B------:R-:W-:Y:S05]  /*c6d0*/  @!P0 BRA `(.L_x_304) ;  /* 0x0000000000048947 */ /* 0x000fea0003800000 */
[----:B------:R-:W-:Y:S01]  /*c6e0*/  BPT.TRAP 0x1 ;  /* 0x000000040000795c */ /* 0x000fe20000300000 */
.L_x_304:
[----:B------:R-:W0:Y:S01]  /*c6f0*/  S2R R5, SR_CgaCtaId ;  /* 0x0000000000057919 */ /* 0x000e220000008800 */
[----:B------:R-:W-:Y:S02]  /*c700*/  MOV R2, 0x400 ;  /* 0x0000040000027802 */ /* 0x000fe40000000f00 */
[----:B------:R-:W-:Y:S02]  /*c710*/  SHF.L.U32 R4, R3, 0x1f, RZ ;  /* 0x0000001f03047819 */ /* 0x000fe400000006ff */
[----:B0-----:R-:W-:-:S05]  /*c720*/  LEA R5, R5, R2, 0x18 ;  /* 0x0000000205057211 */ /* 0x001fca00078ec0ff */
[----:B------:R-:W-:-:S04]  /*c730*/  VIADD R5, R5, 0x10 ;  /* 0x0000001005057836 */ /* 0x000fc80000000000 */
[C---:B------:R-:W-:Y:S01]  /*c740*/  IMAD R7, R0.reuse, 0x8, R5 ;  /* 0x0000000800077824 */ /* 0x040fe200078e0205 */
[----:B------:R-:W-:-:S03]  /*c750*/  IADD3 R0, R0, 0x1, RZ ;  /* 0x0000000100007810 */ /* 0x000fc60007ffe0ff */
[----:B------:R-:W0:Y:S01]  /*c760*/  SYNCS.PHASECHK.TRANS64.TRYWAIT P0, [R7+URZ], R4 ;  /* 0x00000004070075a7 */ /* 0x000e22000800017f */
[----:B------:R-:W-:-:S04]  /*c770*/  ISETP.NE.AND P1, PT, R0, 0x2, PT ;  /* 0x000000020000780c */ /* 0x000fc80003f25270 */
[----:B------:R-:W-:Y:S02]  /*c780*/  SEL R2, RZ, 0x1, P1 ;  /* 0x00000001ff027807 */ /* 0x000fe40000800000 */
[----:B------:R-:W-:Y:S02]  /*c790*/  SEL R0, R0, RZ, P1 ;  /* 0x000000ff00007207 */ /* 0x000fe40000800000 */
[----:B------:R-:W-:Y:S01]  /*c7a0*/  LOP3.LUT R2, R3, R2, RZ, 0x3c, !PT ;  /* 0x0000000203027212 */ /* 0x000fe200078e3cff */
[----:B0-----:R-:W-:Y:S06]  /*c7b0*/  @!P0 BRA `(.L_x_305) ;  /* 0x0000000000a08947 */ /* 0x001fec0003800000 */
.L_x_314:
[----:B------:R-:W-:Y:S01]  /*c7c0*/  IMAD R5, R0, 0x8, R5 ;  /* 0x0000000800057824 */ /* 0x000fe200078e0205 */
[----:B------:R-:W-:-:S07]  /*c7d0*/  SHF.L.U32 R0, R2, 0x1f, RZ ;  /* 0x0000001f02007819 */ /* 0x000fce00000006ff */
.L_x_306:
[----:B-1----:R1:W2:Y:S02]  /*c7e0*/  SYNCS.PHASECHK.TRANS64.TRYWAIT P0, [R5+URZ], R0 ;  /* 0x00000000050075a7 */ /* 0x0022a4000800017f */
[----:B--2---:R-:W-:Y:S05]  /*c7f0*/  @!P0 NANOSLEEP.SYNCS 0x989680 ;  /* 0x009896800000895d */ /* 0x004fea0003900000 */
[----:B------:R-:W2:Y:S02]  /*c800*/  @!P0 SYNCS.PHASECHK.TRANS64 P0, [R5+URZ], R0 ;  /* 0x00000000050085a7 */ /* 0x000ea4000800007f */
[----:B--2---:R-:W-:Y:S05]  /*c810*/  @!P0 BRA `(.L_x_306) ;  /* 0xfffffffc00f08947 */ /* 0x004fea000383ffff */
.L_x_303:
[----:B------:R-:W-:Y:S05]  /*c820*/  BSYNC B0 ;  /* 0x0000000000007941 */ /* 0x000fea0003800000 */
.L_x_302:
[----:B------:R-:W-:Y:S05]  /*c830*/  EXIT ;  /* 0x000000000000794d */ /* 0x000fea0003800000 */
.L_x_17:
[----:B---3--:R3:W4:Y:S02]  /*c840*/  SYNCS.PHASECHK.TRANS64.TRYWAIT P1, [R3+URZ], R0 ;  /* 0x00000000030075a7 */ /* 0x008724000802017f */
[----:B----4-:R-:W-:Y:S05]  /*c850*/  @!P1 NANOSLEEP.SYNCS 0x989680 ;  /* 0x009896800000995d */ /* 0x010fea0003900000 */
[----:B------:R-:W4:Y:S02]  /*c860*/  @!P1 SYNCS.PHASECHK.TRANS64 P1, [R3+URZ], R0 ;  /* 0x00000000030095a7 */ /* 0x000f24000802007f */
[----:B----4-:R-:W-:Y:S05]  /*c870*/  @!P1 BRA `(.L_x_17) ;  /* 0xfffffffc00f09947 */ /* 0x010fea000383ffff */
[----:B------:R-:W-:Y:S05]  /*c880*/  BRA `(.L_x_16) ;  /* 0xffffff4800507947 */ /* 0x000fea000383ffff */
.L_x_22:
[----:B-1----:R-:W-:-:S04]  /*c890*/  IMAD.U32 R4, RZ, RZ, UR8 ;  /* 0x00000008ff047e24 */ /* 0x002fc8000f8e00ff */
[----:B------:R1:W2:Y:S03]  /*c8a0*/  SYNCS.PHASECHK.TRANS64.TRYWAIT P1, [R4+URZ], R3 ;  /* 0x00000003040075a7 */ /* 0x0002a6000802017f */
[----:B--2---:R-:W-:Y:S05]  /*c8b0*/  @!P1 NANOSLEEP.SYNCS 0x989680 ;  /* 0x009896800000995d */ /* 0x004fea0003900000 */
[----:B------:R-:W2:Y:S02]  /*c8c0*/  @!P1 SYNCS.PHASECHK.TRANS64 P1, [R4+URZ], R3 ;  /* 0x00000003040095a7 */ /* 0x000ea4000802007f */
[----:B--2---:R-:W-:Y:S05]  /*c8d0*/  @!P1 BRA `(.L_x_22) ;  /* 0xfffffffc00ec9947 */ /* 0x004fea000383ffff */
[----:B------:R-:W-:Y:S05]  /*c8e0*/  BRA `(.L_x_21) ;  /* 0xffffff5000407947 */ /* 0x000fea000383ffff */
.L_x_289:
[----:B------:R-:W-:Y:S01]  /*c8f0*/  BSSY B1, `(.L_x_307) ;  /* 0x0000006000017945 */ /* 0x000fe20003800000 */
[----:B------:R-:W-:-:S07]  /*c900*/  IMAD.MOV.U32 R15, RZ, RZ, -0x1 ;  /* 0xffffffffff0f7424 */ /* 0x000fce00078e00ff */
[----:B------:R-:W-:Y:S05]  /*c910*/  WARPSYNC.COLLECTIVE R15, `(.L_x_308) ;  /* 0x000000000f0c7348 */ /* 0x000fea0003c00000 */
[----:B------:R-:W-:Y:S02]  /*c920*/  ELECT P6, UR62, PT ;  /* 0x00000000003e782f */ /* 0x000fe400038c0000 */
[----:B------:R-:W-:Y:S01]  /*c930*/  MOV R14, UR62 ;  /* 0x0000003e000e7c02 */ /* 0x000fe20008000f00 */
[----:B------:R-:W-:Y:S10]  /*c940*/  ENDCOLLECTIVE ;  /* 0x000000000000791b */ /* 0x000ff40003800000 */
.L_x_308:
[----:B------:R-:W-:Y:S05]  /*c950*/  BSYNC B1 ;  /* 0x0000000000017941 */ /* 0x000fea0003800000 */
.L_x_307:
[----:B------:R-:W-:Y:S05]  /*c960*/  BRA `(.L_x_309) ;  /* 0xfffffff000287947 */ /* 0x000fea000383ffff */
.L_x_292:
[----:B0-----:R0:W1:Y:S02]  /*c970*/  SYNCS.PHASECHK.TRANS64.TRYWAIT P1, [R12+URZ+0x10], R7 ;  /* 0x000010070c0075a7 */ /* 0x001064000802017f */
[----:B-1----:R-:W-:Y:S05]  /*c980*/  @!P1 NANOSLEEP.SYNCS 0x989680 ;  /* 0x009896800000995d */ /* 0x002fea0003900000 */
[----:B------:R-:W1:Y:S02]  /*c990*/  @!P1 SYNCS.PHASECHK.TRANS64 P1, [R12+URZ+0x10], R7 ;  /* 0x000010070c0095a7 */ /* 0x000e64000802007f */
[----:B-1----:R-:W-:Y:S05]  /*c9a0*/  @!P1 BRA `(.L_x_292) ;  /* 0xfffffffc00f09947 */ /* 0x002fea000383ffff */
[----:B------:R-:W-:Y:S05]  /*c9b0*/  BRA `(.L_x_310) ;  /* 0xfffffff000707947 */ /* 0x000fea000383ffff */
.L_x_301:
[----:B------:R-:W-:Y:S01]  /*c9c0*/  BSSY B0, `(.L_x_311) ;  /* 0x0000006000007945 */ /* 0x000fe20003800000 */
[----:B------:R-:W-:-:S07]  /*c9d0*/  IMAD.MOV.U32 R15, RZ, RZ, -0x1 ;  /* 0xffffffffff0f7424 */ /* 0x000fce00078e00ff */
[----:B------:R-:W-:Y:S05]  /*c9e0*/  WARPSYNC.COLLECTIVE R15, `(.L_x_312) ;  /* 0x000000000f0c7348 */ /* 0x000fea0003c00000 */
[----:B------:R-:W-:Y:S02]  /*c9f0*/  ELECT P6, UR62, PT ;  /* 0x00000000003e782f */ /* 0x000fe400038c0000 */
[----:B------:R-:W-:Y:S01]  /*ca00*/  MOV R14, UR62 ;  /* 0x0000003e000e7c02 */ /* 0x000fe20008000f00 */
[----:B------:R-:W-:Y:S10]  /*ca10*/  ENDCOLLECTIVE ;  /* 0x000000000000791b */ /* 0x000ff40003800000 */
.L_x_312:
[----:B------:R-:W-:Y:S05]  /*ca20*/  BSYNC B0 ;  /* 0x0000000000007941 */ /* 0x000fea0003800000 */
.L_x_311:
[----:B------:R-:W-:Y:S05]  /*ca30*/  BRA `(.L_x_313) ;  /* 0xfffffffc00147947 */ /* 0x000fea000383ffff */
.L_x_305:
[----:B0-----:R0:W1:Y:S02]  /*ca40*/  SYNCS.PHASECHK.TRANS64.TRYWAIT P0, [R7+URZ], R4 ;  /* 0x00000004070075a7 */ /* 0x001064000800017f */
[----:B-1----:R-:W-:Y:S05]  /*ca50*/  @!P0 NANOSLEEP.SYNCS 0x989680 ;  /* 0x009896800000895d */ /* 0x002fea0003900000 */
[----:B------:R-:W1:Y:S02]  /*ca60*/  @!P0 SYNCS.PHASECHK.TRANS64 P0, [R7+URZ], R4 ;  /* 0x00000004070085a7 */ /* 0x000e64000800007f */
[----:B-1----:R-:W-:Y:S05]  /*ca70*/  @!P0 BRA `(.L_x_305) ;  /* 0xfffffffc00f08947 */ /* 0x002fea000383ffff */
[----:B------:R-:W-:Y:S05]  /*ca80*/  BRA `(.L_x_314) ;  /* 0xfffffffc004c7947 */ /* 0x000fea000383ffff */
.L_x_315:
[----:B------:R-:W-:-:S00]  /*ca90*/  BRA `(.L_x_315) ;  /* 0xfffffffc00fc7947 */ /* 0x000fc0000383ffff */
[----:B------:R-:W-:-:S00]  /*caa0*/  NOP ;  /* 0x0000000000007918 */ /* 0x000fc00000000000 */
        /* <DEDUP_REMOVED lines=13> */
.L_x_316:


//--------------------- .nv.global.init           --------------------------
	.section	.nv.global.init,"aw",@progbits
.nv.global.init:
	.type		$str$22,@object
	.size		$str$22,($str$23 - $str$22)
$str$22:
        /*0000*/ 	.byte	0x6b, 0x5f, 0x74, 0x69, 0x6c, 0x65, 0x5f, 0x63, 0x6f, 0x75, 0x6e, 0x74, 0x20, 0x3e, 0x3d, 0x20
        /*0010*/ 	.byte	0x31, 0x00
	.type		$str$23,@object
	.size		$str$23,(__unnamed_1 - $str$23)
$str$23:
        /*0012*/ 	.byte	0x2f, 0x74, 0x6d, 0x70, 0x2f, 0x63, 0x75, 0x74, 0x6c, 0x61, 0x73, 0x73, 0x5f, 0x73, 0x77, 0x65
        /*0022*/ 	.byte	0x65, 0x70, 0x5f, 0x73, 0x72, 0x63, 0x2f, 0x69, 0x6e, 0x63, 0x6c, 0x75, 0x64, 0x65, 0x2f, 0x63
        /*0032*/ 	.byte	0x75, 0x74, 0x6c, 0x61, 0x73, 0x73, 0x2f, 0x67, 0x65, 0x6d, 0x6d, 0x2f, 0x63, 0x6f, 0x6c, 0x6c
        /*0042*/ 	.byte	0x65, 0x63, 0x74, 0x69, 0x76, 0x65, 0x2f, 0x73, 0x6d, 0x39, 0x30, 0x5f, 0x6d, 0x6d, 0x61, 0x5f
        /*0052*/ 	.byte	0x74, 0x6d, 0x61, 0x5f, 0x67, 0x6d, 0x6d, 0x61, 0x5f, 0x73, 0x73, 0x5f, 0x77, 0x61, 0x72, 0x70
        /*0062*/ 	.byte	0x73, 0x70, 0x65, 0x63, 0x69, 0x61, 0x6c, 0x69, 0x7a, 0x65, 0x64, 0x2e, 0x68, 0x70, 0x70, 0x00
	.type		__unnamed_1,@object
	.size		__unnamed_1,(.L_0 - __unnamed_1)
__unnamed_1:
        /*0072*/ 	.byte	0x76, 0x6f, 0x69, 0x64, 0x20, 0x63, 0x75, 0x74, 0x6c, 0x61, 0x73, 0x73, 0x3a, 0x3a, 0x67, 0x65
        /* <DEDUP_REMOVED lines=180> */
.L_0:


//--------------------- .nv.shared._ZN7cutlass13device_kernelINS_4gemm6kernel13GemmUniversalIN4cute5tupleIJiiiiEEENS1_10collective13CollectiveMmaINS1_34MainloopSm90TmaGmmaWarpSpecializedILi2ENS5_IJNS4_1CILi1EEESB_SB_EEENS1_35KernelTmaWarpSpecializedCooperativeEEENS5_IJNSA_ILi256EEENSA_ILi128EEESG_EEENS_6half_tENS5_IJSB_llEEESI_SJ_NS4_8TiledMMAINS4_8MMA_AtomIJNS4_4SM904GMMA26MMA_64x128x16_F32F16F16_SSILNSN_5MajorE1ELSP_1ELNSN_7ScaleInE1ELSQ_1EEEEEENS4_6LayoutINS5_IJNSA_ILi2EEESB_SB_EEENS5_IJSB_NSA_ILi0EEESW_EEEEENS5_IJNS4_10UnderscoreESZ_SZ_EEEEENS4_13SM90_TMA_LOADENS4_14ComposedLayoutINS4_7SwizzleILi3ELi4ELi3EEENS4_18smem_ptr_flag_bitsILi16EEENST_INS5_IJNSA_ILi64EEENSA_ILi8EEEEEENS5_IJSB_S18_EEEEEEEvNS4_8identityES12_S1D_vS1E_EENS_8epilogue10collective6detail29Sm90TmaWarpSpecializedAdapterINS1H_15DefaultEpilogueISI_NS5_IJlSB_lEEES1L_NS1G_6thread17LinearCombinationISI_Li1EffLNS1M_9ScaleType4KindE0ELNS_15FloatRoundStyleE2ESI_EENS1_15EpilogueDefaultEEEEEvvEEEEvNT_6ParamsE --------------------------
	.section	.nv.shared._ZN7cutlass13device_kernelINS_4gemm6kernel13GemmUniversalIN4cute5tupleIJiiiiEEENS1_10collective13CollectiveMmaINS1_34MainloopSm90TmaGmmaWarpSpecializedILi2ENS5_IJNS4_1CILi1EEESB_SB_EEENS1_35KernelTmaWarpSpecializedCooperativeEEENS5_IJNSA_ILi256EEENSA_ILi128EEESG_EEENS_6half_tENS5_IJSB_llEEESI_SJ_NS4_8TiledMMAINS4_8MMA_AtomIJNS4_4SM904GMMA26MMA_64x128x16_F32F16F16_SSILNSN_5MajorE1ELSP_1ELNSN_7ScaleInE1ELSQ_1EEEEEENS4_6LayoutINS5_IJNSA_ILi2EEESB_SB_EEENS5_IJSB_NSA_ILi0EEESW_EEEEENS5_IJNS4_10UnderscoreESZ_SZ_EEEEENS4_13SM90_TMA_LOADENS4_14ComposedLayoutINS4_7SwizzleILi3ELi4ELi3EEENS4_18smem_ptr_flag_bitsILi16EEENST_INS5_IJNSA_ILi64EEENSA_ILi8EEEEEENS5_IJSB_S18_EEEEEEEvNS4_8identityES12_S1D_vS1E_EENS_8epilogue10collective6detail29Sm90TmaWarpSpecializedAdapterINS1H_15DefaultEpilogueISI_NS5_IJlSB_lEEES1L_NS1G_6thread17LinearCombinationISI_Li1EffLNS1M_9ScaleType4KindE0ELNS_15FloatRoundStyleE2ESI_EENS1_15EpilogueDefaultEEEEEvvEEEEvNT_6ParamsE,"aw",@nobits
	.sectionflags	@""
	.align	16
	.zero		1024


//--------------------- .nv.shared.reserved.0     --------------------------
	.section	.nv.shared.reserved.0,"aw",@nobits
	.weak		__nv_reservedSMEM_offset_0_alias
	.size		__nv_reservedSMEM_offset_0_alias, 0, 0
	.other		__nv_reservedSMEM_offset_0_alias,@"STO_CUDA_RESERVED_SHARED STV_DEFAULT"
__nv_reservedSMEM_offset_0_alias:
	.zero		0


//--------------------- .nv.global                --------------------------
	.section	.nv.global,"aw",@nobits
.nv.global:
	.type		_ZN40_INTERNAL_822655ff_4_k_cu_7e13c3dd_258424cute1_E,@object
	.size		_ZN40_INTERNAL_822655ff_4_k_cu_7e13c3dd_258424cute1_E,(_ZN40_INTERNAL_822655ff_4_k_cu_7e13c3dd_258424cuda3std3__45__cpo6cbeginE - _ZN40_INTERNAL_822655ff_4_k_cu_7e13c3dd_258424cute1_E)
_ZN40_INTERNAL_822655ff_4_k_cu_7e13c3dd_258424cute1_E:
	.zero		1
	.type		_ZN40_INTERNAL_822655ff_4_k_cu_7e13c3dd_258424cuda3std3__45__cpo6cbeginE,@object
	.size		_ZN40_INTERNAL_822655ff_4_k_cu_7e13c3dd_258424cuda3std3__45__cpo6cbeginE,(_ZN40_INTERNAL_822655ff_4_k_cu_7e13c3dd_258424cuda3std3__48in_placeE - _ZN40_INTERNAL_822655ff_4_k_cu_7e13c3dd_258424cuda3std3__45__cpo6cbeginE)
_ZN40_INTERNAL_822655ff_4_k_cu_7e13c3dd_258424cuda3std3__45__cpo6cbeginE:
	.zero		1
	.type		_ZN40_INTERNAL_822655ff_4_k_cu_7e13c3dd_258424cuda3std3__48in_placeE,@object
	.size		_ZN40_INTERNAL_822655ff_4_k_cu_7e13c3dd_258424cuda3std3__48in_placeE,(_ZN40_INTERNAL_822655ff_4_k_cu_7e13c3dd_258424cuda3std6ranges3__45__cpo9iter_moveE - _ZN40_INTERNAL_822655ff_4_k_cu_7e13c3dd_258424cuda3std3__48in_placeE)
_ZN40_INTERNAL_822655ff_4_k_cu_7e13c3dd_258424cuda3std3__48in_placeE:
	.zero		1
	.type		_ZN40_INTERNAL_822655ff_4_k_cu_7e13c3dd_258424cuda3std6ranges3__45__cpo9iter_moveE,@object
	.size		_ZN40_INTERNAL_822655ff_4_k_cu_7e13c3dd_258424cuda3std6ranges3__45__cpo9iter_moveE,(_ZN40_INTERNAL_822655ff_4_k_cu_7e13c3dd_258424cuda3std3__45__cpo5beginE - _ZN40_INTERNAL_822655ff_4_k_cu_7e13c3dd_258424cuda3std6ranges3__45__cpo9iter_moveE)
_ZN40_INTERNAL_822655ff_4_k_cu_7e13c3dd_258424cuda3std6ranges3__45__cpo9iter_moveE:
	.zero		1
	.type		_ZN40_INTERNAL_822655ff_4_k_cu_7e13c3dd_258424cuda3std3__45__cpo5beginE,@object
	.size		_ZN40_INTERNAL_822655ff_4_k_cu_7e13c3dd_258424cuda3std3__45__cpo5beginE,(_ZN40_INTERNAL_822655ff_4_k_cu_7e13c3dd_258424cuda3std3__442_GLOBAL__N__822655ff_4_k_cu_7e13c3dd_258426ignoreE - _ZN40_INTERNAL_822655ff_4_k_cu_7e13c3dd_258424cuda3std3__45__cpo5beginE)
_ZN40_INTERNAL_822655ff_4_k_cu_7e13c3dd_258424cuda3std3__45__cpo5beginE:
	.zero		1
	.type		_ZN40_INTERNAL_822655ff_4_k_cu_7e13c3dd_258424cuda3std3__442_GLOBAL__N__822655ff_4_k_cu_7e13c3dd_258426ignoreE,@object
	.size		_ZN40_INTERNAL_822655ff_4_k_cu_7e13c3dd_258424cuda3std3__442_GLOBAL__N__822655ff_4_k_cu_7e13c3dd_258426ignoreE,(_ZN40_INTERNAL_822655ff_4_k_cu_7e13c3dd_258424cute7productE - _ZN40_INTERNAL_822655ff_4_k_cu_7e13c3dd_258424cuda3std3__442_GLOBAL__N__822655ff_4_k_cu_7e13c3dd_258426ignoreE)
_ZN40_INTERNAL_822655ff_4_k_cu_7e13c3dd_258424cuda3std3__442_GLOBAL__N__822655ff_4_k_cu_7e13c3dd_258426ignoreE:
	.zero		1
	.type		_ZN40_INTERNAL_822655ff_4_k_cu_7e13c3dd_258424cute7productE,@object
	.size		_ZN40_INTERNAL_822655ff_4_k_cu_7e13c3dd_258424cute7productE,(_ZN40_INTERNAL_822655ff_4_k_cu_7e13c3dd_258424cuda3std3__45__cpo3endE - _ZN40_INTERNAL_822655ff_4_k_cu_7e13c3dd_258424cute7productE)
_ZN40_INTERNAL_822655ff_4_k_cu_7e13c3dd_258424cute7productE:
	.zero		1
	.type		_ZN40_INTERNAL_822655ff_4_k_cu_7e13c3dd_258424cuda3std3__45__cpo3endE,@object
	.size		_ZN40_INTERNAL_822655ff_4_k_cu_7e13c3dd_258424cuda3std3__45__cpo3endE,(_ZN40_INTERNAL_822655ff_4_k_cu_7e13c3dd_258424cuda3std3__419piecewise_constructE - _ZN40_INTERNAL_822655ff_4_k_cu_7e13c3dd_258424cuda3std3__45__cpo3endE)
_ZN40_INTERNAL_822655ff_4_k_cu_7e13c3dd_258424cuda3std3__45__cpo3endE:
	.zero		1
	.type		_ZN40_INTERNAL_822655ff_4_k_cu_7e13c3dd_258424cuda3std3__419piecewise_constructE,@object
	.size		_ZN40_INTERNAL_822655ff_4_k_cu_7e13c3dd_258424cuda3std3__419piecewise_constructE,(_ZN40_INTERNAL_822655ff_4_k_cu_7e13c3dd_258424cuda3std3__45__cpo4cendE - _ZN40_INTERNAL_822655ff_4_k_cu_7e13c3dd_258424cuda3std3__419piecewise_constructE)
_ZN40_INTERNAL_822655ff_4_k_cu_7e13c3dd_258424cuda3std3__419piecewise_constructE:
	.zero		1
	.type		_ZN40_INTERNAL_822655ff_4_k_cu_7e13c3dd_258424cuda3std3__45__cpo4cendE,@object
	.size		_ZN40_INTERNAL_822655ff_4_k_cu_7e13c3dd_258424cuda3std3__45__cpo4cendE,(_ZN40_INTERNAL_822655ff_4_k_cu_7e13c3dd_258424cuda3std6ranges3__45__cpo4swapE - _ZN40_INTERNAL_822655ff_4_k_cu_7e13c3dd_258424cuda3std3__45__cpo4cendE)
_ZN40_INTERNAL_822655ff_4_k_cu_7e13c3dd_258424cuda3std3__45__cpo4cendE:
	.zero		1
	.type		_ZN40_INTERNAL_822655ff_4_k_cu_7e13c3dd_258424cuda3std6ranges3__45__cpo4swapE,@object
	.size		_ZN40_INTERNAL_822655ff_4_k_cu_7e13c3dd_258424cuda3std6ranges3__45__cpo4swapE,(.L_8 - _ZN40_INTERNAL_822655ff_4_k_cu_7e13c3dd_258424cuda3std6ranges3__45__cpo4swapE)
_ZN40_INTERNAL_822655ff_4_k_cu_7e13c3dd_258424cuda3std6ranges3__45__cpo4swapE:
	.zero		1
.L_8:


//--------------------- .nv.constant0._ZN7cutlass13device_kernelINS_4gemm6kernel13GemmUniversalIN4cute5tupleIJiiiiEEENS1_10collective13CollectiveMmaINS1_34MainloopSm90TmaGmmaWarpSpecializedILi2ENS5_IJNS4_1CILi1EEESB_SB_EEENS1_35KernelTmaWarpSpecializedCooperativeEEENS5_IJNSA_ILi256EEENSA_ILi128EEESG_EEENS_6half_tENS5_IJSB_llEEESI_SJ_NS4_8TiledMMAINS4_8MMA_AtomIJNS4_4SM904GMMA26MMA_64x128x16_F32F16F16_SSILNSN_5MajorE1ELSP_1ELNSN_7ScaleInE1ELSQ_1EEEEEENS4_6LayoutINS5_IJNSA_ILi2EEESB_SB_EEENS5_IJSB_NSA_ILi0EEESW_EEEEENS5_IJNS4_10UnderscoreESZ_SZ_EEEEENS4_13SM90_TMA_LOADENS4_14ComposedLayoutINS4_7SwizzleILi3ELi4ELi3EEENS4_18smem_ptr_flag_bitsILi16EEENST_INS5_IJNSA_ILi64EEENSA_ILi8EEEEEENS5_IJSB_S18_EEEEEEEvNS4_8identityES12_S1D_vS1E_EENS_8epilogue10collective6detail29Sm90TmaWarpSpecializedAdapterINS1H_15DefaultEpilogueISI_NS5_IJlSB_lEEES1L_NS1G_6thread17LinearCombinationISI_Li1EffLNS1M_9ScaleType4KindE0ELNS_15FloatRoundStyleE2ESI_EENS1_15EpilogueDefaultEEEEEvvEEEEvNT_6ParamsE --------------------------
	.section	.nv.constant0._ZN7cutlass13device_kernelINS_4gemm6kernel13GemmUniversalIN4cute5tupleIJiiiiEEENS1_10collective13CollectiveMmaINS1_34MainloopSm90TmaGmmaWarpSpecializedILi2ENS5_IJNS4_1CILi1EEESB_SB_EEENS1_35KernelTmaWarpSpecializedCooperativeEEENS5_IJNSA_ILi256EEENSA_ILi128EEESG_EEENS_6half_tENS5_IJSB_llEEESI_SJ_NS4_8TiledMMAINS4_8MMA_AtomIJNS4_4SM904GMMA26MMA_64x128x16_F32F16F16_SSILNSN_5MajorE1ELSP_1ELNSN_7ScaleInE1ELSQ_1EEEEEENS4_6LayoutINS5_IJNSA_ILi2EEESB_SB_EEENS5_IJSB_NSA_ILi0EEESW_EEEEENS5_IJNS4_10UnderscoreESZ_SZ_EEEEENS4_13SM90_TMA_LOADENS4_14ComposedLayoutINS4_7SwizzleILi3ELi4ELi3EEENS4_18smem_ptr_flag_bitsILi16EEENST_INS5_IJNSA_ILi64EEENSA_ILi8EEEEEENS5_IJSB_S18_EEEEEEEvNS4_8identityES12_S1D_vS1E_EENS_8epilogue10collective6detail29Sm90TmaWarpSpecializedAdapterINS1H_15DefaultEpilogueISI_NS5_IJlSB_lEEES1L_NS1G_6thread17LinearCombinationISI_Li1EffLNS1M_9ScaleType4KindE0ELNS_15FloatRoundStyleE2ESI_EENS1_15EpilogueDefaultEEEEEvvEEEEvNT_6ParamsE,"a",@progbits
	.sectionflags	@""
	.align	4
.nv.constant0._ZN7cutlass13device_kernelINS_4gemm6kernel13GemmUniversalIN4cute5tupleIJiiiiEEENS1_10collective13CollectiveMmaINS1_34MainloopSm90TmaGmmaWarpSpecializedILi2ENS5_IJNS4_1CILi1EEESB_SB_EEENS1_35KernelTmaWarpSpecializedCooperativeEEENS5_IJNSA_ILi256EEENSA_ILi128EEESG_EEENS_6half_tENS5_IJSB_llEEESI_SJ_NS4_8TiledMMAINS4_8MMA_AtomIJNS4_4SM904GMMA26MMA_64x128x16_F32F16F16_SSILNSN_5MajorE1ELSP_1ELNSN_7ScaleInE1ELSQ_1EEEEEENS4_6LayoutINS5_IJNSA_ILi2EEESB_SB_EEENS5_IJSB_NSA_ILi0EEESW_EEEEENS5_IJNS4_10UnderscoreESZ_SZ_EEEEENS4_13SM90_TMA_LOADENS4_14ComposedLayoutINS4_7SwizzleILi3ELi4ELi3EEENS4_18smem_ptr_flag_bitsILi16EEENST_INS5_IJNSA_ILi64EEENSA_ILi8EEEEEENS5_IJSB_S18_EEEEEEEvNS4_8identityES12_S1D_vS1E_EENS_8epilogue10collective6detail29Sm90TmaWarpSpecializedAdapterINS1H_15DefaultEpilogueISI_NS5_IJlSB_lEEES1L_NS1G_6thread17LinearCombinationISI_Li1EffLNS1M_9ScaleType4KindE0ELNS_15FloatRoundStyleE2ESI_EENS1_15EpilogueDefaultEEEEEvvEEEEvNT_6ParamsE:
	.zero		1664


//--------------------- SYMBOLS --------------------------

	.type		.nv.reservedSmem.offset0,@object
	.size		.nv.reservedSmem.offset0,0x4
	.type		__assertfail,@function
